// auto-generated by cutlass_sweep.gemm — config: {"arch": "sm_90", "cluster_m": 2, "cluster_n": 1, "dtype": "fp16", "dtype_b": "fp16", "layout": "nt", "stages": 0, "tile_k": 16, "tile_m": 384, "tile_n": 16}
#include "cutlass/cutlass.h"
#include "cutlass/gemm/collective/collective_builder.hpp"
#include "cutlass/gemm/device/gemm_universal_adapter.h"
#include "cutlass/gemm/kernel/gemm_universal.hpp"
#include "cutlass/epilogue/collective/collective_builder.hpp"

using ElemA = cutlass::half_t;
using ElemB = cutlass::half_t;
using ElemCD = cutlass::half_t;
using Acc  = float;
using TileShape    = cute::Shape<cute::_384, cute::_16, cute::_16>;
using ClusterShape = cute::Shape<cute::_2, cute::_1, cute::_1>;

using CollectiveEpilogue = typename cutlass::epilogue::collective::CollectiveBuilder<
    cutlass::arch::Sm90, cutlass::arch::OpClassTensorOp,
    TileShape, ClusterShape,
    cutlass::epilogue::collective::EpilogueTileAuto,
    Acc, Acc,
    ElemCD, cutlass::layout::RowMajor, 128 / cutlass::sizeof_bits<ElemCD>::value,
    ElemCD, cutlass::layout::RowMajor, 128 / cutlass::sizeof_bits<ElemCD>::value,
    cutlass::epilogue::collective::EpilogueScheduleAuto
  >::CollectiveOp;

using CollectiveMainloop = typename cutlass::gemm::collective::CollectiveBuilder<
    cutlass::arch::Sm90, cutlass::arch::OpClassTensorOp,
    ElemA, cutlass::layout::RowMajor, 128 / cutlass::sizeof_bits<ElemA>::value,
    ElemB, cutlass::layout::ColumnMajor, 128 / cutlass::sizeof_bits<ElemB>::value,
    Acc,
    TileShape, ClusterShape,
    cutlass::gemm::collective::StageCountAutoCarveout<static_cast<int>(sizeof(typename CollectiveEpilogue::SharedStorage))>,
    cutlass::gemm::collective::KernelScheduleAuto
  >::CollectiveOp;

using GemmKernel = cutlass::gemm::kernel::GemmUniversal<
    cute::Shape<int,int,int,int>,
    CollectiveMainloop,
    CollectiveEpilogue
>;
using Gemm = cutlass::gemm::device::GemmUniversalAdapter<GemmKernel>;

// Force the device kernel symbol into the cubin without needing a host main.
auto* _anchor = &cutlass::device_kernel<GemmKernel>;


// ===== COMPILED SASS (sm_90a) =====

	.target	sm_90a

	.elftype	@"ET_EXEC"


//--------------------- .note.nv.tkinfo           --------------------------
	.section	.note.nv.tkinfo,"",@"SHT_NOTE"
	.sectionflags	@"SHF_NOTE_NV_TKINFO"
	.tkinfo
        /*0018*/ 	.word	0x00000002
        /*0030*/ 	.string	""
        /*0030*/ 	.string	"ptxas"
        /*0030*/ 	.string	"Cuda compilation tools, release 13.0, V13.0.88"
        /*0030*/ 	.string	"Build cuda_13.0.r13.0/compiler.36424714_0"
        /*0030*/ 	.string	"-arch sm_90a -m 64 "



//--------------------- .note.nv.cuinfo           --------------------------
	.section	.note.nv.cuinfo,"",@"SHT_NOTE"
	.sectionflags	@"SHF_NOTE_NV_CUINFO"
        /*0018*/ 	.short	0x0002
        /*001a*/ 	.short	0x005a
        /*001c*/ 	.short	0x0082
	.zero		2


//--------------------- .nv.info                  --------------------------
	.section	.nv.info,"",@"SHT_CUDA_INFO"
	.align	4


	//----- nvinfo : EIATTR_REGCOUNT
	.align		4
        /*0000*/ 	.byte	0x04, 0x2f
        /*0002*/ 	.short	(.L_15 - .L_14)
	.align		4
.L_14:
        /*0004*/ 	.word	index@(_ZN7cutlass13device_kernelINS_4gemm6kernel13GemmUniversalIN4cute5tupleIJiiiiEEENS1_10collective13CollectiveMmaINS1_34MainloopSm90TmaGmmaWarpSpecializedILi18ENS5_IJNS4_1CILi2EEENSA_ILi1EEESC_EEENS1_35KernelTmaWarpSpecializedCooperativeEEENS5_IJNSA_ILi384EEENSA_ILi16EEESH_EEENS_6half_tENS5_IJlSC_lEEESJ_SK_NS4_8TiledMMAINS4_8MMA_AtomIJNS4_4SM904GMMA25MMA_64x16x16_F32F16F16_SSILNSO_5MajorE0ELSQ_0ELNSO_7ScaleInE1ELSR_1EEEEEENS4_6LayoutISD_NS5_IJSC_NSA_ILi0EEESV_EEEEENS5_IJNS4_10UnderscoreESY_SY_EEEEENS4_13SM90_TMA_LOADENS4_14ComposedLayoutINS4_7SwizzleILi1ELi4ELi3EEENS4_18smem_ptr_flag_bitsILi16EEENSU_INS5_IJNSA_ILi8EEESH_EEENS5_IJSH_SC_EEEEEEEvNS4_8identityENS4_23SM90_TMA_LOAD_MULTICASTES1B_vS1C_EENS_8epilogue10collective6detail29Sm90TmaWarpSpecializedAdapterINS1G_15DefaultEpilogueISJ_SK_SK_NS1F_6thread17LinearCombinationISJ_Li1EffLNS1K_9ScaleType4KindE0ELNS_15FloatRoundStyleE2ESJ_EENS1_15EpilogueDefaultEEEEEvvEEEEvNT_6ParamsE)
        /*0008*/ 	.word	0x000000a8


	//----- nvinfo : EIATTR_FRAME_SIZE
	.align		4
.L_15:
        /*000c*/ 	.byte	0x04, 0x11
        /*000e*/ 	.short	(.L_17 - .L_16)
	.align		4
.L_16:
        /*0010*/ 	.word	index@(_ZN7cutlass13device_kernelINS_4gemm6kernel13GemmUniversalIN4cute5tupleIJiiiiEEENS1_10collective13CollectiveMmaINS1_34MainloopSm90TmaGmmaWarpSpecializedILi18ENS5_IJNS4_1CILi2EEENSA_ILi1EEESC_EEENS1_35KernelTmaWarpSpecializedCooperativeEEENS5_IJNSA_ILi384EEENSA_ILi16EEESH_EEENS_6half_tENS5_IJlSC_lEEESJ_SK_NS4_8TiledMMAINS4_8MMA_AtomIJNS4_4SM904GMMA25MMA_64x16x16_F32F16F16_SSILNSO_5MajorE0ELSQ_0ELNSO_7ScaleInE1ELSR_1EEEEEENS4_6LayoutISD_NS5_IJSC_NSA_ILi0EEESV_EEEEENS5_IJNS4_10UnderscoreESY_SY_EEEEENS4_13SM90_TMA_LOADENS4_14ComposedLayoutINS4_7SwizzleILi1ELi4ELi3EEENS4_18smem_ptr_flag_bitsILi16EEENSU_INS5_IJNSA_ILi8EEESH_EEENS5_IJSH_SC_EEEEEEEvNS4_8identityENS4_23SM90_TMA_LOAD_MULTICASTES1B_vS1C_EENS_8epilogue10collective6detail29Sm90TmaWarpSpecializedAdapterINS1G_15DefaultEpilogueISJ_SK_SK_NS1F_6thread17LinearCombinationISJ_Li1EffLNS1K_9ScaleType4KindE0ELNS_15FloatRoundStyleE2ESJ_EENS1_15EpilogueDefaultEEEEEvvEEEEvNT_6ParamsE)
        /*0014*/ 	.word	0x00000000


	//----- nvinfo : EIATTR_MIN_STACK_SIZE
	.align		4
.L_17:
        /*0018*/ 	.byte	0x04, 0x12
        /*001a*/ 	.short	(.L_19 - .L_18)
	.align		4
.L_18:
        /*001c*/ 	.word	index@(_ZN7cutlass13device_kernelINS_4gemm6kernel13GemmUniversalIN4cute5tupleIJiiiiEEENS1_10collective13CollectiveMmaINS1_34MainloopSm90TmaGmmaWarpSpecializedILi18ENS5_IJNS4_1CILi2EEENSA_ILi1EEESC_EEENS1_35KernelTmaWarpSpecializedCooperativeEEENS5_IJNSA_ILi384EEENSA_ILi16EEESH_EEENS_6half_tENS5_IJlSC_lEEESJ_SK_NS4_8TiledMMAINS4_8MMA_AtomIJNS4_4SM904GMMA25MMA_64x16x16_F32F16F16_SSILNSO_5MajorE0ELSQ_0ELNSO_7ScaleInE1ELSR_1EEEEEENS4_6LayoutISD_NS5_IJSC_NSA_ILi0EEESV_EEEEENS5_IJNS4_10UnderscoreESY_SY_EEEEENS4_13SM90_TMA_LOADENS4_14ComposedLayoutINS4_7SwizzleILi1ELi4ELi3EEENS4_18smem_ptr_flag_bitsILi16EEENSU_INS5_IJNSA_ILi8EEESH_EEENS5_IJSH_SC_EEEEEEEvNS4_8identityENS4_23SM90_TMA_LOAD_MULTICASTES1B_vS1C_EENS_8epilogue10collective6detail29Sm90TmaWarpSpecializedAdapterINS1G_15DefaultEpilogueISJ_SK_SK_NS1F_6thread17LinearCombinationISJ_Li1EffLNS1K_9ScaleType4KindE0ELNS_15FloatRoundStyleE2ESJ_EENS1_15EpilogueDefaultEEEEEvvEEEEvNT_6ParamsE)
        /*0020*/ 	.word	0x00000000
.L_19:


//--------------------- .nv.compat                --------------------------
	.section	.nv.compat,"",@"SHT_CUDA_COMPAT_INFO"
	.align	4
        /*0000*/ 	.byte	0x02, 0x09, 0x01, 0x00, 0x02, 0x02, 0x04, 0x00, 0x02, 0x05, 0x05, 0x00, 0x03, 0x07, 0x01, 0x01
        /*0010*/ 	.byte	0x02, 0x03, 0x01, 0x00, 0x02, 0x06, 0x01, 0x00, 0x04, 0x0b, 0x08, 0x00, 0x00, 0x00, 0x00, 0x00
        /*0020*/ 	.byte	0x00, 0x00, 0x00, 0x00


//--------------------- .nv.info._ZN7cutlass13device_kernelINS_4gemm6kernel13GemmUniversalIN4cute5tupleIJiiiiEEENS1_10collective13CollectiveMmaINS1_34MainloopSm90TmaGmmaWarpSpecializedILi18ENS5_IJNS4_1CILi2EEENSA_ILi1EEESC_EEENS1_35KernelTmaWarpSpecializedCooperativeEEENS5_IJNSA_ILi384EEENSA_ILi16EEESH_EEENS_6half_tENS5_IJlSC_lEEESJ_SK_NS4_8TiledMMAINS4_8MMA_AtomIJNS4_4SM904GMMA25MMA_64x16x16_F32F16F16_SSILNSO_5MajorE0ELSQ_0ELNSO_7ScaleInE1ELSR_1EEEEEENS4_6LayoutISD_NS5_IJSC_NSA_ILi0EEESV_EEEEENS5_IJNS4_10UnderscoreESY_SY_EEEEENS4_13SM90_TMA_LOADENS4_14ComposedLayoutINS4_7SwizzleILi1ELi4ELi3EEENS4_18smem_ptr_flag_bitsILi16EEENSU_INS5_IJNSA_ILi8EEESH_EEENS5_IJSH_SC_EEEEEEEvNS4_8identityENS4_23SM90_TMA_LOAD_MULTICASTES1B_vS1C_EENS_8epilogue10collective6detail29Sm90TmaWarpSpecializedAdapterINS1G_15DefaultEpilogueISJ_SK_SK_NS1F_6thread17LinearCombinationISJ_Li1EffLNS1K_9ScaleType4KindE0ELNS_15FloatRoundStyleE2ESJ_EENS1_15EpilogueDefaultEEEEEvvEEEEvNT_6ParamsE --------------------------
	.section	.nv.info._ZN7cutlass13device_kernelINS_4gemm6kernel13GemmUniversalIN4cute5tupleIJiiiiEEENS1_10collective13CollectiveMmaINS1_34MainloopSm90TmaGmmaWarpSpecializedILi18ENS5_IJNS4_1CILi2EEENSA_ILi1EEESC_EEENS1_35KernelTmaWarpSpecializedCooperativeEEENS5_IJNSA_ILi384EEENSA_ILi16EEESH_EEENS_6half_tENS5_IJlSC_lEEESJ_SK_NS4_8TiledMMAINS4_8MMA_AtomIJNS4_4SM904GMMA25MMA_64x16x16_F32F16F16_SSILNSO_5MajorE0ELSQ_0ELNSO_7ScaleInE1ELSR_1EEEEEENS4_6LayoutISD_NS5_IJSC_NSA_ILi0EEESV_EEEEENS5_IJNS4_10UnderscoreESY_SY_EEEEENS4_13SM90_TMA_LOADENS4_14ComposedLayoutINS4_7SwizzleILi1ELi4ELi3EEENS4_18smem_ptr_flag_bitsILi16EEENSU_INS5_IJNSA_ILi8EEESH_EEENS5_IJSH_SC_EEEEEEEvNS4_8identityENS4_23SM90_TMA_LOAD_MULTICASTES1B_vS1C_EENS_8epilogue10collective6detail29Sm90TmaWarpSpecializedAdapterINS1G_15DefaultEpilogueISJ_SK_SK_NS1F_6thread17LinearCombinationISJ_Li1EffLNS1K_9ScaleType4KindE0ELNS_15FloatRoundStyleE2ESJ_EENS1_15EpilogueDefaultEEEEEvvEEEEvNT_6ParamsE,"",@"SHT_CUDA_INFO"
	.sectionflags	@""
	.align	4


	//----- nvinfo : EIATTR_CUDA_API_VERSION
	.align		4
        /*0000*/ 	.byte	0x04, 0x37
        /*0002*/ 	.short	(.L_21 - .L_20)
.L_20:
        /*0004*/ 	.word	0x00000082


	//----- nvinfo : EIATTR_KPARAM_INFO
	.align		4
.L_21:
        /*0008*/ 	.byte	0x04, 0x17
        /*000a*/ 	.short	(.L_23 - .L_22)
.L_22:
        /*000c*/ 	.word	0x00000000
        /*0010*/ 	.short	0x0000
        /*0012*/ 	.short	0x0070
        /*0014*/ 	.byte	0x00, 0xf0, 0x01, 0x10


	//----- nvinfo : EIATTR_SPARSE_MMA_MASK
	.align		4
.L_23:
        /*0018*/ 	.byte	0x03, 0x50
        /*001a*/ 	.short	0x0000


	//----- nvinfo : EIATTR_MAXREG_COUNT
	.align		4
        /*001c*/ 	.byte	0x03, 0x1b
        /*001e*/ 	.short	0x00a8


	//----- nvinfo : EIATTR_NUM_BARRIERS
	.align		4
        /*0020*/ 	.byte	0x02, 0x4c
        /*0022*/ 	.byte	0x01
	.zero		1


	//----- nvinfo : EIATTR_EXTERNS
	.align		4
        /*0024*/ 	.byte	0x04, 0x0f
        /*0026*/ 	.short	(.L_25 - .L_24)


	//   ....[0]....
	.align		4
.L_24:
        /*0028*/ 	.word	index@(__assertfail)


	//----- nvinfo : EIATTR_MERCURY_ISA_VERSION
	.align		4
.L_25:
        /*002c*/ 	.byte	0x03, 0x5f
        /*002e*/ 	.short	0x0101


	//----- nvinfo : EIATTR_INT_WARP_WIDE_INSTR_OFFSETS
	.align		4
        /*0030*/ 	.byte	0x04, 0x31
        /*0032*/ 	.short	(.L_27 - .L_26)


	//   ....[0]....
.L_26:
        /*0034*/ 	.word	0x00000670


	//   ....[1]....
        /*0038*/ 	.word	0x000006a0


	//   ....[2]....
        /*003c*/ 	.word	0x00000860


	//----- nvinfo : EIATTR_COOP_GROUP_MASK_REGIDS
	.align		4
.L_27:
        /*0040*/ 	.byte	0x04, 0x29
        /*0042*/ 	.short	(.L_29 - .L_28)


	//   ....[0]....
.L_28:
        /*0044*/ 	.word	0xffffffff


	//   ....[1]....
        /*0048*/ 	.word	0xffffffff


	//   ....[2]....
        /*004c*/ 	.word	0xffffffff


	//   ....[3]....
        /*0050*/ 	.word	0xffffffff


	//   ....[4]....
        /*0054*/ 	.word	0xffffffff


	//   ....[5]....
        /*0058*/ 	.word	0xffffffff


	//----- nvinfo : EIATTR_COOP_GROUP_INSTR_OFFSETS
	.align		4
.L_29:
        /*005c*/ 	.byte	0x04, 0x28
        /*005e*/ 	.short	(.L_31 - .L_30)


	//   ....[0]....
.L_30:
        /*0060*/ 	.word	0x00000060


	//   ....[1]....
        /*0064*/ 	.word	0x00000070


	//   ....[2]....
        /*0068*/ 	.word	0x00000130


	//   ....[3]....
        /*006c*/ 	.word	0x000004c0


	//   ....[4]....
        /*0070*/ 	.word	0x000009e0


	//   ....[5]....
        /*0074*/ 	.word	0x00001420


	//----- nvinfo : EIATTR_REG_RECONFIG
	.align		4
.L_31:
        /*0078*/ 	.byte	0x01, 0x54
	.zero		2


	//----- nvinfo : EIATTR_SYSCALL_OFFSETS
	.align		4
        /*007c*/ 	.byte	0x04, 0x46
        /*007e*/ 	.short	(.L_33 - .L_32)


	//   ....[0]....
.L_32:
        /*0080*/ 	.word	0x000015e0


	//----- nvinfo : EIATTR_MBARRIER_INSTR_OFFSETS
	.align		4
.L_33:
        /*0084*/ 	.byte	0x04, 0x39
        /*0086*/ 	.short	(.L_35 - .L_34)


	//   ....[0]....
.L_34:
        /*0088*/ 	.word	0x00000250
        /*008c*/ 	.word	0x000000ff
        /*0090*/ 	.word	0x00000000
        /*0094*/ 	.short	0x0100
        /*0096*/ 	.byte	0x08
	.zero		1


	//   ....[1]....
        /*0098*/ 	.word	0x00000260
        /*009c*/ 	.word	0x000000ff
        /*00a0*/ 	.word	0x00000090
        /*00a4*/ 	.short	0x0100
        /*00a6*/ 	.byte	0x08
	.zero		1


	//   ....[2]....
        /*00a8*/ 	.word	0x00000270
        /*00ac*/ 	.word	0x000000ff
        /*00b0*/ 	.word	0x00000008
        /*00b4*/ 	.short	0x0100
        /*00b6*/ 	.byte	0x08
	.zero		1


	//   ....[3]....
        /*00b8*/ 	.word	0x00000280
        /*00bc*/ 	.word	0x000000ff
        /*00c0*/ 	.word	0x00000098
        /*00c4*/ 	.short	0x0100
        /*00c6*/ 	.byte	0x08
	.zero		1


	//   ....[4]....
        /*00c8*/ 	.word	0x00000290
        /*00cc*/ 	.word	0x000000ff
        /*00d0*/ 	.word	0x00000010
        /*00d4*/ 	.short	0x0100
        /*00d6*/ 	.byte	0x08
	.zero		1


	//   ....[5]....
        /*00d8*/ 	.word	0x000002a0
        /*00dc*/ 	.word	0x000000ff
        /*00e0*/ 	.word	0x000000a0
        /*00e4*/ 	.short	0x0100
        /*00e6*/ 	.byte	0x08
	.zero		1


	//   ....[6]....
        /*00e8*/ 	.word	0x000002b0
        /*00ec*/ 	.word	0x000000ff
        /*00f0*/ 	.word	0x00000018
        /*00f4*/ 	.short	0x0100
        /*00f6*/ 	.byte	0x08
	.zero		1


	//   ....[7]....
        /*00f8*/ 	.word	0x000002c0
        /*00fc*/ 	.word	0x000000ff
        /*0100*/ 	.word	0x000000a8
        /*0104*/ 	.short	0x0100
        /*0106*/ 	.byte	0x08
	.zero		1


	//   ....[8]....
        /*0108*/ 	.word	0x000002d0
        /*010c*/ 	.word	0x000000ff
        /*0110*/ 	.word	0x00000020
        /*0114*/ 	.short	0x0100
        /*0116*/ 	.byte	0x08
	.zero		1


	//   ....[9]....
        /*0118*/ 	.word	0x000002e0
        /*011c*/ 	.word	0x000000ff
        /*0120*/ 	.word	0x000000b0
        /*0124*/ 	.short	0x0100
        /*0126*/ 	.byte	0x08
	.zero		1


	//   ....[10]....
        /*0128*/ 	.word	0x000002f0
        /*012c*/ 	.word	0x000000ff
        /*0130*/ 	.word	0x00000028
        /*0134*/ 	.short	0x0100
        /*0136*/ 	.byte	0x08
	.zero		1


	//   ....[11]....
        /*0138*/ 	.word	0x00000300
        /*013c*/ 	.word	0x000000ff
        /*0140*/ 	.word	0x000000b8
        /*0144*/ 	.short	0x0100
        /*0146*/ 	.byte	0x08
	.zero		1


	//   ....[12]....
        /*0148*/ 	.word	0x00000310
        /*014c*/ 	.word	0x000000ff
        /*0150*/ 	.word	0x00000030
        /*0154*/ 	.short	0x0100
        /*0156*/ 	.byte	0x08
	.zero		1


	//   ....[13]....
        /*0158*/ 	.word	0x00000320
        /*015c*/ 	.word	0x000000ff
        /*0160*/ 	.word	0x000000c0
        /*0164*/ 	.short	0x0100
        /*0166*/ 	.byte	0x08
	.zero		1


	//   ....[14]....
        /*0168*/ 	.word	0x00000330
        /*016c*/ 	.word	0x000000ff
        /*0170*/ 	.word	0x00000038
        /*0174*/ 	.short	0x0100
        /*0176*/ 	.byte	0x08
	.zero		1


	//   ....[15]....
        /*0178*/ 	.word	0x00000340
        /*017c*/ 	.word	0x000000ff
        /*0180*/ 	.word	0x000000c8
        /*0184*/ 	.short	0x0100
        /*0186*/ 	.byte	0x08
	.zero		1


	//   ....[16]....
        /*0188*/ 	.word	0x00000350
        /*018c*/ 	.word	0x000000ff
        /*0190*/ 	.word	0x00000040
        /*0194*/ 	.short	0x0100
        /*0196*/ 	.byte	0x08
	.zero		1


	//   ....[17]....
        /*0198*/ 	.word	0x00000360
        /*019c*/ 	.word	0x000000ff
        /*01a0*/ 	.word	0x000000d0
        /*01a4*/ 	.short	0x0100
        /*01a6*/ 	.byte	0x08
	.zero		1


	//   ....[18]....
        /*01a8*/ 	.word	0x00000370
        /*01ac*/ 	.word	0x000000ff
        /*01b0*/ 	.word	0x00000048
        /*01b4*/ 	.short	0x0100
        /*01b6*/ 	.byte	0x08
	.zero		1


	//   ....[19]....
        /*01b8*/ 	.word	0x00000380
        /*01bc*/ 	.word	0x000000ff
        /*01c0*/ 	.word	0x000000d8
        /*01c4*/ 	.short	0x0100
        /*01c6*/ 	.byte	0x08
	.zero		1


	//   ....[20]....
        /*01c8*/ 	.word	0x00000390
        /*01cc*/ 	.word	0x000000ff
        /*01d0*/ 	.word	0x00000050
        /*01d4*/ 	.short	0x0100
        /*01d6*/ 	.byte	0x08
	.zero		1


	//   ....[21]....
        /*01d8*/ 	.word	0x000003a0
        /*01dc*/ 	.word	0x000000ff
        /*01e0*/ 	.word	0x000000e0
        /*01e4*/ 	.short	0x0100
        /*01e6*/ 	.byte	0x08
	.zero		1


	//   ....[22]....
        /*01e8*/ 	.word	0x000003b0
        /*01ec*/ 	.word	0x000000ff
        /*01f0*/ 	.word	0x00000058
        /*01f4*/ 	.short	0x0100
        /*01f6*/ 	.byte	0x08
	.zero		1


	//   ....[23]....
        /*01f8*/ 	.word	0x000003c0
        /*01fc*/ 	.word	0x000000ff
        /*0200*/ 	.word	0x000000e8
        /*0204*/ 	.short	0x0100
        /*0206*/ 	.byte	0x08
	.zero		1


	//   ....[24]....
        /*0208*/ 	.word	0x000003d0
        /*020c*/ 	.word	0x000000ff
        /*0210*/ 	.word	0x00000060
        /*0214*/ 	.short	0x0100
        /*0216*/ 	.byte	0x08
	.zero		1


	//   ....[25]....
        /*0218*/ 	.word	0x000003e0
        /*021c*/ 	.word	0x000000ff
        /*0220*/ 	.word	0x000000f0
        /*0224*/ 	.short	0x0100
        /*0226*/ 	.byte	0x08
	.zero		1


	//   ....[26]....
        /*0228*/ 	.word	0x000003f0
        /*022c*/ 	.word	0x000000ff
        /*0230*/ 	.word	0x00000068
        /*0234*/ 	.short	0x0100
        /*0236*/ 	.byte	0x08
	.zero		1


	//   ....[27]....
        /*0238*/ 	.word	0x00000400
        /*023c*/ 	.word	0x000000ff
        /*0240*/ 	.word	0x000000f8
        /*0244*/ 	.short	0x0100
        /*0246*/ 	.byte	0x08
	.zero		1


	//   ....[28]....
        /*0248*/ 	.word	0x00000410
        /*024c*/ 	.word	0x000000ff
        /*0250*/ 	.word	0x00000070
        /*0254*/ 	.short	0x0100
        /*0256*/ 	.byte	0x08
	.zero		1


	//   ....[29]....
        /*0258*/ 	.word	0x00000420
        /*025c*/ 	.word	0x000000ff
        /*0260*/ 	.word	0x00000100
        /*0264*/ 	.short	0x0100
        /*0266*/ 	.byte	0x08
	.zero		1


	//   ....[30]....
        /*0268*/ 	.word	0x00000430
        /*026c*/ 	.word	0x000000ff
        /*0270*/ 	.word	0x00000078
        /*0274*/ 	.short	0x0100
        /*0276*/ 	.byte	0x08
	.zero		1


	//   ....[31]....
        /*0278*/ 	.word	0x00000440
        /*027c*/ 	.word	0x000000ff
        /*0280*/ 	.word	0x00000108
        /*0284*/ 	.short	0x0100
        /*0286*/ 	.byte	0x08
	.zero		1


	//   ....[32]....
        /*0288*/ 	.word	0x00000450
        /*028c*/ 	.word	0x000000ff
        /*0290*/ 	.word	0x00000080
        /*0294*/ 	.short	0x0100
        /*0296*/ 	.byte	0x08
	.zero		1


	//   ....[33]....
        /*0298*/ 	.word	0x00000460
        /*029c*/ 	.word	0x000000ff
        /*02a0*/ 	.word	0x00000110
        /*02a4*/ 	.short	0x0100
        /*02a6*/ 	.byte	0x08
	.zero		1


	//   ....[34]....
        /*02a8*/ 	.word	0x00000470
        /*02ac*/ 	.word	0x000000ff
        /*02b0*/ 	.word	0x00000088
        /*02b4*/ 	.short	0x0100
        /*02b6*/ 	.byte	0x08
	.zero		1


	//   ....[35]....
        /*02b8*/ 	.word	0x00000480
        /*02bc*/ 	.word	0x000000ff
        /*02c0*/ 	.word	0x00000118
        /*02c4*/ 	.short	0x0100
        /*02c6*/ 	.byte	0x08
	.zero		1


	//   ....[36]....
        /*02c8*/ 	.word	0x000008e0
        /*02cc*/ 	.word	0x000000ff
        /*02d0*/ 	.word	0x00000130
        /*02d4*/ 	.short	0x0100
        /*02d6*/ 	.byte	0x06
	.zero		1


	//   ....[37]....
        /*02d8*/ 	.word	0x00000970
        /*02dc*/ 	.word	0x000000ff
        /*02e0*/ 	.word	0x00000138
        /*02e4*/ 	.short	0x0100
        /*02e6*/ 	.byte	0x06
	.zero		1


	//   ....[38]....
        /*02e8*/ 	.word	0x00001660
        /*02ec*/ 	.word	0x00000003
        /*02f0*/ 	.word	0x00000000
        /*02f4*/ 	.short	0x010a
        /*02f6*/ 	.byte	0x3f
	.zero		1


	//   ....[39]....
        /*02f8*/ 	.word	0x000016a0
        /*02fc*/ 	.word	0x00000003
        /*0300*/ 	.word	0x00000000
        /*0304*/ 	.short	0x010a
        /*0306*/ 	.byte	0x3f
	.zero		1


	//   ....[40]....
        /*0308*/ 	.word	0x00001970
        /*030c*/ 	.word	0x000000ff
        /*0310*/ 	.word	0x00000000
        /*0314*/ 	.short	0x010a
        /*0316*/ 	.byte	0x04
	.zero		1


	//   ....[41]....
        /*0318*/ 	.word	0x000019b0
        /*031c*/ 	.word	0x000000ff
        /*0320*/ 	.word	0x00000000
        /*0324*/ 	.short	0x010a
        /*0326*/ 	.byte	0x04
	.zero		1


	//   ....[42]....
        /*0328*/ 	.word	0x00001b60
        /*032c*/ 	.word	0x00000005
        /*0330*/ 	.word	0x00000000
        /*0334*/ 	.short	0x0101
        /*0336*/ 	.byte	0x3f
	.zero		1


	//   ....[43]....
        /*0338*/ 	.word	0x00001d20
        /*033c*/ 	.word	0x00000003
        /*0340*/ 	.word	0x00000000
        /*0344*/ 	.short	0x0101
        /*0346*/ 	.byte	0x3f
	.zero		1


	//   ....[44]....
        /*0348*/ 	.word	0x00004f70
        /*034c*/ 	.word	0x00000017
        /*0350*/ 	.word	0x00000090
        /*0354*/ 	.short	0x010a
        /*0356*/ 	.byte	0x3f
	.zero		1


	//   ....[45]....
        /*0358*/ 	.word	0x000052e0
        /*035c*/ 	.word	0x00000003
        /*0360*/ 	.word	0x00000138
        /*0364*/ 	.short	0x0101
        /*0366*/ 	.byte	0x3f
	.zero		1


	//   ....[46]....
        /*0368*/ 	.word	0x00005a40
        /*036c*/ 	.word	0x00000007
        /*0370*/ 	.word	0x00000000
        /*0374*/ 	.short	0x010a
        /*0376*/ 	.byte	0x3f
	.zero		1


	//   ....[47]....
        /*0378*/ 	.word	0x00005ac0
        /*037c*/ 	.word	0x00000008
        /*0380*/ 	.word	0x00000000
        /*0384*/ 	.short	0x010a
        /*0386*/ 	.byte	0x3f
	.zero		1


	//   ....[48]....
        /*0388*/ 	.word	0x00005b50
        /*038c*/ 	.word	0x00000009
        /*0390*/ 	.word	0x00000000
        /*0394*/ 	.short	0x010a
        /*0396*/ 	.byte	0x3f
	.zero		1


	//   ....[49]....
        /*0398*/ 	.word	0x00005be0
        /*039c*/ 	.word	0x00000008
        /*03a0*/ 	.word	0x00000000
        /*03a4*/ 	.short	0x010a
        /*03a6*/ 	.byte	0x3f
	.zero		1


	//   ....[50]....
        /*03a8*/ 	.word	0x00005c70
        /*03ac*/ 	.word	0x00000009
        /*03b0*/ 	.word	0x00000000
        /*03b4*/ 	.short	0x010a
        /*03b6*/ 	.byte	0x3f
	.zero		1


	//   ....[51]....
        /*03b8*/ 	.word	0x00005d00
        /*03bc*/ 	.word	0x00000008
        /*03c0*/ 	.word	0x00000000
        /*03c4*/ 	.short	0x010a
        /*03c6*/ 	.byte	0x3f
	.zero		1


	//   ....[52]....
        /*03c8*/ 	.word	0x00005d90
        /*03cc*/ 	.word	0x00000009
        /*03d0*/ 	.word	0x00000000
        /*03d4*/ 	.short	0x010a
        /*03d6*/ 	.byte	0x3f
	.zero		1


	//   ....[53]....
        /*03d8*/ 	.word	0x00005e20
        /*03dc*/ 	.word	0x00000008
        /*03e0*/ 	.word	0x00000000
        /*03e4*/ 	.short	0x010a
        /*03e6*/ 	.byte	0x3f
	.zero		1


	//   ....[54]....
        /*03e8*/ 	.word	0x00005eb0
        /*03ec*/ 	.word	0x00000009
        /*03f0*/ 	.word	0x00000000
        /*03f4*/ 	.short	0x010a
        /*03f6*/ 	.byte	0x3f
	.zero		1


	//   ....[55]....
        /*03f8*/ 	.word	0x00005f40
        /*03fc*/ 	.word	0x00000008
        /*0400*/ 	.word	0x00000000
        /*0404*/ 	.short	0x010a
        /*0406*/ 	.byte	0x3f
	.zero		1


	//   ....[56]....
        /*0408*/ 	.word	0x00005fd0
        /*040c*/ 	.word	0x00000009
        /*0410*/ 	.word	0x00000000
        /*0414*/ 	.short	0x010a
        /*0416*/ 	.byte	0x3f
	.zero		1


	//   ....[57]....
        /*0418*/ 	.word	0x00006060
        /*041c*/ 	.word	0x00000008
        /*0420*/ 	.word	0x00000000
        /*0424*/ 	.short	0x010a
        /*0426*/ 	.byte	0x3f
	.zero		1


	//   ....[58]....
        /*0428*/ 	.word	0x000060f0
        /*042c*/ 	.word	0x00000009
        /*0430*/ 	.word	0x00000000
        /*0434*/ 	.short	0x010a
        /*0436*/ 	.byte	0x3f
	.zero		1


	//   ....[59]....
        /*0438*/ 	.word	0x00006180
        /*043c*/ 	.word	0x00000008
        /*0440*/ 	.word	0x00000000
        /*0444*/ 	.short	0x010a
        /*0446*/ 	.byte	0x3f
	.zero		1


	//   ....[60]....
        /*0448*/ 	.word	0x00006210
        /*044c*/ 	.word	0x00000009
        /*0450*/ 	.word	0x00000000
        /*0454*/ 	.short	0x010a
        /*0456*/ 	.byte	0x3f
	.zero		1


	//   ....[61]....
        /*0458*/ 	.word	0x000062a0
        /*045c*/ 	.word	0x00000008
        /*0460*/ 	.word	0x00000000
        /*0464*/ 	.short	0x010a
        /*0466*/ 	.byte	0x3f
	.zero		1


	//   ....[62]....
        /*0468*/ 	.word	0x00006330
        /*046c*/ 	.word	0x0000000b
        /*0470*/ 	.word	0x00000000
        /*0474*/ 	.short	0x010a
        /*0476*/ 	.byte	0x3f
	.zero		1


	//   ....[63]....
        /*0478*/ 	.word	0x000063c0
        /*047c*/ 	.word	0x00000003
        /*0480*/ 	.word	0x00000000
        /*0484*/ 	.short	0x010a
        /*0486*/ 	.byte	0x3f
	.zero		1


	//   ....[64]....
        /*0488*/ 	.word	0x00006420
        /*048c*/ 	.word	0x00000003
        /*0490*/ 	.word	0x00000000
        /*0494*/ 	.short	0x010a
        /*0496*/ 	.byte	0x3f
	.zero		1


	//   ....[65]....
        /*0498*/ 	.word	0x00006480
        /*049c*/ 	.word	0x00000006
        /*04a0*/ 	.word	0x00000000
        /*04a4*/ 	.short	0x010a
        /*04a6*/ 	.byte	0x3f
	.zero		1


	//   ....[66]....
        /*04a8*/ 	.word	0x00006550
        /*04ac*/ 	.word	0x00000017
        /*04b0*/ 	.word	0x00000090
        /*04b4*/ 	.short	0x010a
        /*04b6*/ 	.byte	0x3f
	.zero		1


	//   ....[67]....
        /*04b8*/ 	.word	0x00006620
        /*04bc*/ 	.word	0x00000007
        /*04c0*/ 	.word	0x00000000
        /*04c4*/ 	.short	0x010a
        /*04c6*/ 	.byte	0x3f
	.zero		1


	//   ....[68]....
        /*04c8*/ 	.word	0x00006670
        /*04cc*/ 	.word	0x00000008
        /*04d0*/ 	.word	0x00000000
        /*04d4*/ 	.short	0x010a
        /*04d6*/ 	.byte	0x3f
	.zero		1


	//   ....[69]....
        /*04d8*/ 	.word	0x000066c0
        /*04dc*/ 	.word	0x00000009
        /*04e0*/ 	.word	0x00000000
        /*04e4*/ 	.short	0x010a
        /*04e6*/ 	.byte	0x3f
	.zero		1


	//   ....[70]....
        /*04e8*/ 	.word	0x00006710
        /*04ec*/ 	.word	0x00000008
        /*04f0*/ 	.word	0x00000000
        /*04f4*/ 	.short	0x010a
        /*04f6*/ 	.byte	0x3f
	.zero		1


	//   ....[71]....
        /*04f8*/ 	.word	0x00006760
        /*04fc*/ 	.word	0x00000009
        /*0500*/ 	.word	0x00000000
        /*0504*/ 	.short	0x010a
        /*0506*/ 	.byte	0x3f
	.zero		1


	//   ....[72]....
        /*0508*/ 	.word	0x000067b0
        /*050c*/ 	.word	0x00000008
        /*0510*/ 	.word	0x00000000
        /*0514*/ 	.short	0x010a
        /*0516*/ 	.byte	0x3f
	.zero		1


	//   ....[73]....
        /*0518*/ 	.word	0x00006800
        /*051c*/ 	.word	0x00000009
        /*0520*/ 	.word	0x00000000
        /*0524*/ 	.short	0x010a
        /*0526*/ 	.byte	0x3f
	.zero		1


	//   ....[74]....
        /*0528*/ 	.word	0x00006850
        /*052c*/ 	.word	0x00000008
        /*0530*/ 	.word	0x00000000
        /*0534*/ 	.short	0x010a
        /*0536*/ 	.byte	0x3f
	.zero		1


	//   ....[75]....
        /*0538*/ 	.word	0x000068a0
        /*053c*/ 	.word	0x00000009
        /*0540*/ 	.word	0x00000000
        /*0544*/ 	.short	0x010a
        /*0546*/ 	.byte	0x3f
	.zero		1


	//   ....[76]....
        /*0548*/ 	.word	0x000068f0
        /*054c*/ 	.word	0x00000008
        /*0550*/ 	.word	0x00000000
        /*0554*/ 	.short	0x010a
        /*0556*/ 	.byte	0x3f
	.zero		1


	//   ....[77]....
        /*0558*/ 	.word	0x00006940
        /*055c*/ 	.word	0x00000009
        /*0560*/ 	.word	0x00000000
        /*0564*/ 	.short	0x010a
        /*0566*/ 	.byte	0x3f
	.zero		1


	//   ....[78]....
        /*0568*/ 	.word	0x00006990
        /*056c*/ 	.word	0x00000008
        /*0570*/ 	.word	0x00000000
        /*0574*/ 	.short	0x010a
        /*0576*/ 	.byte	0x3f
	.zero		1


	//   ....[79]....
        /*0578*/ 	.word	0x000069e0
        /*057c*/ 	.word	0x00000009
        /*0580*/ 	.word	0x00000000
        /*0584*/ 	.short	0x010a
        /*0586*/ 	.byte	0x3f
	.zero		1


	//   ....[80]....
        /*0588*/ 	.word	0x00006a30
        /*058c*/ 	.word	0x00000008
        /*0590*/ 	.word	0x00000000
        /*0594*/ 	.short	0x010a
        /*0596*/ 	.byte	0x3f
	.zero		1


	//   ....[81]....
        /*0598*/ 	.word	0x00006a80
        /*059c*/ 	.word	0x00000009
        /*05a0*/ 	.word	0x00000000
        /*05a4*/ 	.short	0x010a
        /*05a6*/ 	.byte	0x3f
	.zero		1


	//   ....[82]....
        /*05a8*/ 	.word	0x00006ad0
        /*05ac*/ 	.word	0x00000008
        /*05b0*/ 	.word	0x00000000
        /*05b4*/ 	.short	0x010a
        /*05b6*/ 	.byte	0x3f
	.zero		1


	//   ....[83]....
        /*05b8*/ 	.word	0x00006b20
        /*05bc*/ 	.word	0x0000000b
        /*05c0*/ 	.word	0x00000000
        /*05c4*/ 	.short	0x010a
        /*05c6*/ 	.byte	0x3f
	.zero		1


	//----- nvinfo : EIATTR_NUM_MBARRIERS
	.align		4
.L_35:
        /*05c8*/ 	.byte	0x03, 0x38
        /*05ca*/ 	.short	0x0026


	//----- nvinfo : EIATTR_EXIT_INSTR_OFFSETS
	.align		4
        /*05cc*/ 	.byte	0x04, 0x1c
        /*05ce*/ 	.short	(.L_37 - .L_36)


	//   ....[0]....
.L_36:
        /*05d0*/ 	.word	0x00000b40


	//   ....[1]....
        /*05d4*/ 	.word	0x00001350


	//   ....[2]....
        /*05d8*/ 	.word	0x00004680


	//   ....[3]....
        /*05dc*/ 	.word	0x00004be0


	//   ....[4]....
        /*05e0*/ 	.word	0x00006410


	//----- nvinfo : EIATTR_MAX_THREADS
	.align		4
.L_37:
        /*05e4*/ 	.byte	0x04, 0x05
        /*05e6*/ 	.short	(.L_39 - .L_38)
.L_38:
        /*05e8*/ 	.word	0x00000180
        /*05ec*/ 	.word	0x00000001
        /*05f0*/ 	.word	0x00000001


	//----- nvinfo : EIATTR_CRS_STACK_SIZE
	.align		4
.L_39:
        /*05f4*/ 	.byte	0x04, 0x1e
        /*05f6*/ 	.short	(.L_41 - .L_40)
.L_40:
        /*05f8*/ 	.word	0x00000000


	//----- nvinfo : EIATTR_CBANK_PARAM_SIZE
	.align		4
.L_41:
        /*05fc*/ 	.byte	0x03, 0x19
        /*05fe*/ 	.short	0x0470


	//----- nvinfo : EIATTR_PARAM_CBANK
	.align		4
        /*0600*/ 	.byte	0x04, 0x0a
        /*0602*/ 	.short	(.L_43 - .L_42)
	.align		4
.L_42:
        /*0604*/ 	.word	index@(.nv.constant0._ZN7cutlass13device_kernelINS_4gemm6kernel13GemmUniversalIN4cute5tupleIJiiiiEEENS1_10collective13CollectiveMmaINS1_34MainloopSm90TmaGmmaWarpSpecializedILi18ENS5_IJNS4_1CILi2EEENSA_ILi1EEESC_EEENS1_35KernelTmaWarpSpecializedCooperativeEEENS5_IJNSA_ILi384EEENSA_ILi16EEESH_EEENS_6half_tENS5_IJlSC_lEEESJ_SK_NS4_8TiledMMAINS4_8MMA_AtomIJNS4_4SM904GMMA25MMA_64x16x16_F32F16F16_SSILNSO_5MajorE0ELSQ_0ELNSO_7ScaleInE1ELSR_1EEEEEENS4_6LayoutISD_NS5_IJSC_NSA_ILi0EEESV_EEEEENS5_IJNS4_10UnderscoreESY_SY_EEEEENS4_13SM90_TMA_LOADENS4_14ComposedLayoutINS4_7SwizzleILi1ELi4ELi3EEENS4_18smem_ptr_flag_bitsILi16EEENSU_INS5_IJNSA_ILi8EEESH_EEENS5_IJSH_SC_EEEEEEEvNS4_8identityENS4_23SM90_TMA_LOAD_MULTICASTES1B_vS1C_EENS_8epilogue10collective6detail29Sm90TmaWarpSpecializedAdapterINS1G_15DefaultEpilogueISJ_SK_SK_NS1F_6thread17LinearCombinationISJ_Li1EffLNS1K_9ScaleType4KindE0ELNS_15FloatRoundStyleE2ESJ_EENS1_15EpilogueDefaultEEEEEvvEEEEvNT_6ParamsE)
        /*0608*/ 	.short	0x0210
        /*060a*/ 	.short	0x0470


	//----- nvinfo : EIATTR_SW_WAR
	.align		4
.L_43:
        /*060c*/ 	.byte	0x04, 0x36
        /*060e*/ 	.short	(.L_45 - .L_44)
.L_44:
        /*0610*/ 	.word	0x00000008
.L_45:


//--------------------- .nv.callgraph             --------------------------
	.section	.nv.callgraph,"",@"SHT_CUDA_CALLGRAPH"
	.align	4
	.sectionentsize	8
	.align		4
        /*0000*/ 	.word	0x00000000
	.align		4
        /*0004*/ 	.word	0xffffffff
	.align		4
        /*0008*/ 	.word	index@(_ZN7cutlass13device_kernelINS_4gemm6kernel13GemmUniversalIN4cute5tupleIJiiiiEEENS1_10collective13CollectiveMmaINS1_34MainloopSm90TmaGmmaWarpSpecializedILi18ENS5_IJNS4_1CILi2EEENSA_ILi1EEESC_EEENS1_35KernelTmaWarpSpecializedCooperativeEEENS5_IJNSA_ILi384EEENSA_ILi16EEESH_EEENS_6half_tENS5_IJlSC_lEEESJ_SK_NS4_8TiledMMAINS4_8MMA_AtomIJNS4_4SM904GMMA25MMA_64x16x16_F32F16F16_SSILNSO_5MajorE0ELSQ_0ELNSO_7ScaleInE1ELSR_1EEEEEENS4_6LayoutISD_NS5_IJSC_NSA_ILi0EEESV_EEEEENS5_IJNS4_10UnderscoreESY_SY_EEEEENS4_13SM90_TMA_LOADENS4_14ComposedLayoutINS4_7SwizzleILi1ELi4ELi3EEENS4_18smem_ptr_flag_bitsILi16EEENSU_INS5_IJNSA_ILi8EEESH_EEENS5_IJSH_SC_EEEEEEEvNS4_8identityENS4_23SM90_TMA_LOAD_MULTICASTES1B_vS1C_EENS_8epilogue10collective6detail29Sm90TmaWarpSpecializedAdapterINS1G_15DefaultEpilogueISJ_SK_SK_NS1F_6thread17LinearCombinationISJ_Li1EffLNS1K_9ScaleType4KindE0ELNS_15FloatRoundStyleE2ESJ_EENS1_15EpilogueDefaultEEEEEvvEEEEvNT_6ParamsE)
	.align		4
        /*000c*/ 	.word	index@(__assertfail)
	.align		4
        /*0010*/ 	.word	0x00000000
	.align		4
        /*0014*/ 	.word	0xfffffffe
	.align		4
        /*0018*/ 	.word	0x00000000
	.align		4
        /*001c*/ 	.word	0xfffffffd
	.align		4
        /*0020*/ 	.word	0x00000000
	.align		4
        /*0024*/ 	.word	0xfffffffc


//--------------------- .nv.constant4             --------------------------
	.section	.nv.constant4,"a",@progbits
	.align	8
	.align		8
.nv.constant4:
        /*0000*/ 	.dword	__assertfail
	.align		8
        /*0008*/ 	.dword	__unnamed_1
	.align		8
        /*0010*/ 	.dword	_ZN39_INTERNAL_dc71b931_4_k_cu_a8c3b23d_72034cuda3std3__45__cpo5beginE
	.align		8
        /*0018*/ 	.dword	_ZN39_INTERNAL_dc71b931_4_k_cu_a8c3b23d_72034cuda3std3__45__cpo3endE
	.align		8
        /*0020*/ 	.dword	_ZN39_INTERNAL_dc71b931_4_k_cu_a8c3b23d_72034cuda3std3__45__cpo6cbeginE
	.align		8
        /*0028*/ 	.dword	_ZN39_INTERNAL_dc71b931_4_k_cu_a8c3b23d_72034cuda3std3__45__cpo4cendE
	.align		8
        /*0030*/ 	.dword	_ZN39_INTERNAL_dc71b931_4_k_cu_a8c3b23d_72034cuda3std3__441_GLOBAL__N__dc71b931_4_k_cu_a8c3b23d_72036ignoreE
	.align		8
        /*0038*/ 	.dword	_ZN39_INTERNAL_dc71b931_4_k_cu_a8c3b23d_72034cuda3std3__419piecewise_constructE
	.align		8
        /*0040*/ 	.dword	_ZN39_INTERNAL_dc71b931_4_k_cu_a8c3b23d_72034cuda3std3__48in_placeE
	.align		8
        /*0048*/ 	.dword	_ZN39_INTERNAL_dc71b931_4_k_cu_a8c3b23d_72034cuda3std6ranges3__45__cpo4swapE
	.align		8
        /*0050*/ 	.dword	_ZN39_INTERNAL_dc71b931_4_k_cu_a8c3b23d_72034cuda3std6ranges3__45__cpo9iter_moveE
	.align		8
        /*0058*/ 	.dword	_ZN39_INTERNAL_dc71b931_4_k_cu_a8c3b23d_72034cute7productE
	.align		8
        /*0060*/ 	.dword	_ZN39_INTERNAL_dc71b931_4_k_cu_a8c3b23d_72034cute1_E
	.align		8
        /*0068*/ 	.dword	$str$22
	.align		8
        /*0070*/ 	.dword	$str$23


//--------------------- .text._ZN7cutlass13device_kernelINS_4gemm6kernel13GemmUniversalIN4cute5tupleIJiiiiEEENS1_10collective13CollectiveMmaINS1_34MainloopSm90TmaGmmaWarpSpecializedILi18ENS5_IJNS4_1CILi2EEENSA_ILi1EEESC_EEENS1_35KernelTmaWarpSpecializedCooperativeEEENS5_IJNSA_ILi384EEENSA_ILi16EEESH_EEENS_6half_tENS5_IJlSC_lEEESJ_SK_NS4_8TiledMMAINS4_8MMA_AtomIJNS4_4SM904GMMA25MMA_64x16x16_F32F16F16_SSILNSO_5MajorE0ELSQ_0ELNSO_7ScaleInE1ELSR_1EEEEEENS4_6LayoutISD_NS5_IJSC_NSA_ILi0EEESV_EEEEENS5_IJNS4_10UnderscoreESY_SY_EEEEENS4_13SM90_TMA_LOADENS4_14ComposedLayoutINS4_7SwizzleILi1ELi4ELi3EEENS4_18smem_ptr_flag_bitsILi16EEENSU_INS5_IJNSA_ILi8EEESH_EEENS5_IJSH_SC_EEEEEEEvNS4_8identityENS4_23SM90_TMA_LOAD_MULTICASTES1B_vS1C_EENS_8epilogue10collective6detail29Sm90TmaWarpSpecializedAdapterINS1G_15DefaultEpilogueISJ_SK_SK_NS1F_6thread17LinearCombinationISJ_Li1EffLNS1K_9ScaleType4KindE0ELNS_15FloatRoundStyleE2ESJ_EENS1_15EpilogueDefaultEEEEEvvEEEEvNT_6ParamsE --------------------------
	.section	.text._ZN7cutlass13device_kernelINS_4gemm6kernel13GemmUniversalIN4cute5tupleIJiiiiEEENS1_10collective13CollectiveMmaINS1_34MainloopSm90TmaGmmaWarpSpecializedILi18ENS5_IJNS4_1CILi2EEENSA_ILi1EEESC_EEENS1_35KernelTmaWarpSpecializedCooperativeEEENS5_IJNSA_ILi384EEENSA_ILi16EEESH_EEENS_6half_tENS5_IJlSC_lEEESJ_SK_NS4_8TiledMMAINS4_8MMA_AtomIJNS4_4SM904GMMA25MMA_64x16x16_F32F16F16_SSILNSO_5MajorE0ELSQ_0ELNSO_7ScaleInE1ELSR_1EEEEEENS4_6LayoutISD_NS5_IJSC_NSA_ILi0EEESV_EEEEENS5_IJNS4_10UnderscoreESY_SY_EEEEENS4_13SM90_TMA_LOADENS4_14ComposedLayoutINS4_7SwizzleILi1ELi4ELi3EEENS4_18smem_ptr_flag_bitsILi16EEENSU_INS5_IJNSA_ILi8EEESH_EEENS5_IJSH_SC_EEEEEEEvNS4_8identityENS4_23SM90_TMA_LOAD_MULTICASTES1B_vS1C_EENS_8epilogue10collective6detail29Sm90TmaWarpSpecializedAdapterINS1G_15DefaultEpilogueISJ_SK_SK_NS1F_6thread17LinearCombinationISJ_Li1EffLNS1K_9ScaleType4KindE0ELNS_15FloatRoundStyleE2ESJ_EENS1_15EpilogueDefaultEEEEEvvEEEEvNT_6ParamsE,"ax",@progbits
	.align	128
.text._ZN7cutlass13device_kernelINS_4gemm6kernel13GemmUniversalIN4cute5tupleIJiiiiEEENS1_10collective13CollectiveMmaINS1_34MainloopSm90TmaGmmaWarpSpecializedILi18ENS5_IJNS4_1CILi2EEENSA_ILi1EEESC_EEENS1_35KernelTmaWarpSpecializedCooperativeEEENS5_IJNSA_ILi384EEENSA_ILi16EEESH_EEENS_6half_tENS5_IJlSC_lEEESJ_SK_NS4_8TiledMMAINS4_8MMA_AtomIJNS4_4SM904GMMA25MMA_64x16x16_F32F16F16_SSILNSO_5MajorE0ELSQ_0ELNSO_7ScaleInE1ELSR_1EEEEEENS4_6LayoutISD_NS5_IJSC_NSA_ILi0EEESV_EEEEENS5_IJNS4_10UnderscoreESY_SY_EEEEENS4_13SM90_TMA_LOADENS4_14ComposedLayoutINS4_7SwizzleILi1ELi4ELi3EEENS4_18smem_ptr_flag_bitsILi16EEENSU_INS5_IJNSA_ILi8EEESH_EEENS5_IJSH_SC_EEEEEEEvNS4_8identityENS4_23SM90_TMA_LOAD_MULTICASTES1B_vS1C_EENS_8epilogue10collective6detail29Sm90TmaWarpSpecializedAdapterINS1G_15DefaultEpilogueISJ_SK_SK_NS1F_6thread17LinearCombinationISJ_Li1EffLNS1K_9ScaleType4KindE0ELNS_15FloatRoundStyleE2ESJ_EENS1_15EpilogueDefaultEEEEEvvEEEEvNT_6ParamsE:
        .type           _ZN7cutlass13device_kernelINS_4gemm6kernel13GemmUniversalIN4cute5tupleIJiiiiEEENS1_10collective13CollectiveMmaINS1_34MainloopSm90TmaGmmaWarpSpecializedILi18ENS5_IJNS4_1CILi2EEENSA_ILi1EEESC_EEENS1_35KernelTmaWarpSpecializedCooperativeEEENS5_IJNSA_ILi384EEENSA_ILi16EEESH_EEENS_6half_tENS5_IJlSC_lEEESJ_SK_NS4_8TiledMMAINS4_8MMA_AtomIJNS4_4SM904GMMA25MMA_64x16x16_F32F16F16_SSILNSO_5MajorE0ELSQ_0ELNSO_7ScaleInE1ELSR_1EEEEEENS4_6LayoutISD_NS5_IJSC_NSA_ILi0EEESV_EEEEENS5_IJNS4_10UnderscoreESY_SY_EEEEENS4_13SM90_TMA_LOADENS4_14ComposedLayoutINS4_7SwizzleILi1ELi4ELi3EEENS4_18smem_ptr_flag_bitsILi16EEENSU_INS5_IJNSA_ILi8EEESH_EEENS5_IJSH_SC_EEEEEEEvNS4_8identityENS4_23SM90_TMA_LOAD_MULTICASTES1B_vS1C_EENS_8epilogue10collective6detail29Sm90TmaWarpSpecializedAdapterINS1G_15DefaultEpilogueISJ_SK_SK_NS1F_6thread17LinearCombinationISJ_Li1EffLNS1K_9ScaleType4KindE0ELNS_15FloatRoundStyleE2ESJ_EENS1_15EpilogueDefaultEEEEEvvEEEEvNT_6ParamsE,@function
        .size           _ZN7cutlass13device_kernelINS_4gemm6kernel13GemmUniversalIN4cute5tupleIJiiiiEEENS1_10collective13CollectiveMmaINS1_34MainloopSm90TmaGmmaWarpSpecializedILi18ENS5_IJNS4_1CILi2EEENSA_ILi1EEESC_EEENS1_35KernelTmaWarpSpecializedCooperativeEEENS5_IJNSA_ILi384EEENSA_ILi16EEESH_EEENS_6half_tENS5_IJlSC_lEEESJ_SK_NS4_8TiledMMAINS4_8MMA_AtomIJNS4_4SM904GMMA25MMA_64x16x16_F32F16F16_SSILNSO_5MajorE0ELSQ_0ELNSO_7ScaleInE1ELSR_1EEEEEENS4_6LayoutISD_NS5_IJSC_NSA_ILi0EEESV_EEEEENS5_IJNS4_10UnderscoreESY_SY_EEEEENS4_13SM90_TMA_LOADENS4_14ComposedLayoutINS4_7SwizzleILi1ELi4ELi3EEENS4_18smem_ptr_flag_bitsILi16EEENSU_INS5_IJNSA_ILi8EEESH_EEENS5_IJSH_SC_EEEEEEEvNS4_8identityENS4_23SM90_TMA_LOAD_MULTICASTES1B_vS1C_EENS_8epilogue10collective6detail29Sm90TmaWarpSpecializedAdapterINS1G_15DefaultEpilogueISJ_SK_SK_NS1F_6thread17LinearCombinationISJ_Li1EffLNS1K_9ScaleType4KindE0ELNS_15FloatRoundStyleE2ESJ_EENS1_15EpilogueDefaultEEEEEvvEEEEvNT_6ParamsE,(.L_x_138 - _ZN7cutlass13device_kernelINS_4gemm6kernel13GemmUniversalIN4cute5tupleIJiiiiEEENS1_10collective13CollectiveMmaINS1_34MainloopSm90TmaGmmaWarpSpecializedILi18ENS5_IJNS4_1CILi2EEENSA_ILi1EEESC_EEENS1_35KernelTmaWarpSpecializedCooperativeEEENS5_IJNSA_ILi384EEENSA_ILi16EEESH_EEENS_6half_tENS5_IJlSC_lEEESJ_SK_NS4_8TiledMMAINS4_8MMA_AtomIJNS4_4SM904GMMA25MMA_64x16x16_F32F16F16_SSILNSO_5MajorE0ELSQ_0ELNSO_7ScaleInE1ELSR_1EEEEEENS4_6LayoutISD_NS5_IJSC_NSA_ILi0EEESV_EEEEENS5_IJNS4_10UnderscoreESY_SY_EEEEENS4_13SM90_TMA_LOADENS4_14ComposedLayoutINS4_7SwizzleILi1ELi4ELi3EEENS4_18smem_ptr_flag_bitsILi16EEENSU_INS5_IJNSA_ILi8EEESH_EEENS5_IJSH_SC_EEEEEEEvNS4_8identityENS4_23SM90_TMA_LOAD_MULTICASTES1B_vS1C_EENS_8epilogue10collective6detail29Sm90TmaWarpSpecializedAdapterINS1G_15DefaultEpilogueISJ_SK_SK_NS1F_6thread17LinearCombinationISJ_Li1EffLNS1K_9ScaleType4KindE0ELNS_15FloatRoundStyleE2ESJ_EENS1_15EpilogueDefaultEEEEEvvEEEEvNT_6ParamsE)
        .other          _ZN7cutlass13device_kernelINS_4gemm6kernel13GemmUniversalIN4cute5tupleIJiiiiEEENS1_10collective13CollectiveMmaINS1_34MainloopSm90TmaGmmaWarpSpecializedILi18ENS5_IJNS4_1CILi2EEENSA_ILi1EEESC_EEENS1_35KernelTmaWarpSpecializedCooperativeEEENS5_IJNSA_ILi384EEENSA_ILi16EEESH_EEENS_6half_tENS5_IJlSC_lEEESJ_SK_NS4_8TiledMMAINS4_8MMA_AtomIJNS4_4SM904GMMA25MMA_64x16x16_F32F16F16_SSILNSO_5MajorE0ELSQ_0ELNSO_7ScaleInE1ELSR_1EEEEEENS4_6LayoutISD_NS5_IJSC_NSA_ILi0EEESV_EEEEENS5_IJNS4_10UnderscoreESY_SY_EEEEENS4_13SM90_TMA_LOADENS4_14ComposedLayoutINS4_7SwizzleILi1ELi4ELi3EEENS4_18smem_ptr_flag_bitsILi16EEENSU_INS5_IJNSA_ILi8EEESH_EEENS5_IJSH_SC_EEEEEEEvNS4_8identityENS4_23SM90_TMA_LOAD_MULTICASTES1B_vS1C_EENS_8epilogue10collective6detail29Sm90TmaWarpSpecializedAdapterINS1G_15DefaultEpilogueISJ_SK_SK_NS1F_6thread17LinearCombinationISJ_Li1EffLNS1K_9ScaleType4KindE0ELNS_15FloatRoundStyleE2ESJ_EENS1_15EpilogueDefaultEEEEEvvEEEEvNT_6ParamsE,@"STO_CUDA_ENTRY STV_DEFAULT"
_ZN7cutlass13device_kernelINS_4gemm6kernel13GemmUniversalIN4cute5tupleIJiiiiEEENS1_10collective13CollectiveMmaINS1_34MainloopSm90TmaGmmaWarpSpecializedILi18ENS5_IJNS4_1CILi2EEENSA_ILi1EEESC_EEENS1_35KernelTmaWarpSpecializedCooperativeEEENS5_IJNSA_ILi384EEENSA_ILi16EEESH_EEENS_6half_tENS5_IJlSC_lEEESJ_SK_NS4_8TiledMMAINS4_8MMA_AtomIJNS4_4SM904GMMA25MMA_64x16x16_F32F16F16_SSILNSO_5MajorE0ELSQ_0ELNSO_7ScaleInE1ELSR_1EEEEEENS4_6LayoutISD_NS5_IJSC_NSA_ILi0EEESV_EEEEENS5_IJNS4_10UnderscoreESY_SY_EEEEENS4_13SM90_TMA_LOADENS4_14ComposedLayoutINS4_7SwizzleILi1ELi4ELi3EEENS4_18smem_ptr_flag_bitsILi16EEENSU_INS5_IJNSA_ILi8EEESH_EEENS5_IJSH_SC_EEEEEEEvNS4_8identityENS4_23SM90_TMA_LOAD_MULTICASTES1B_vS1C_EENS_8epilogue10collective6detail29Sm90TmaWarpSpecializedAdapterINS1G_15DefaultEpilogueISJ_SK_SK_NS1F_6thread17LinearCombinationISJ_Li1EffLNS1K_9ScaleType4KindE0ELNS_15FloatRoundStyleE2ESJ_EENS1_15EpilogueDefaultEEEEEvvEEEEvNT_6ParamsE:
[----:B------:R-:W0:Y:S01]  /*0000*/  LDC R1, c[0x0][0x28] ;  /* 0x00000a00ff017b82 */ /* 0x000e220000000800 */
[----:B------:R-:W1:Y:S01]  /*0010*/  S2R R18, SR_TID.X ;  /* 0x0000000000127919 */ /* 0x000e620000002100 */
[----:B------:R-:W-:Y:S01]  /*0020*/  ELECT P0, URZ, PT ;  /* 0x00000000003f782f */ /* 0x000fe20003800000 */
[----:B------:R-:W-:Y:S01]  /*0030*/  BSSY B0, `(.L_x_0) ;  /* 0x000000f000007945 */ /* 0x000fe20003800000 */
[--C-:B-1----:R-:W-:Y:S02]  /*0040*/  SHF.R.U32.HI R0, RZ, 0x5, R18.reuse ;  /* 0x00000005ff007819 */ /* 0x102fe40000011612 */
[----:B------:R-:W-:-:S03]  /*0050*/  SHF.R.U32.HI R3, RZ, 0x7, R18 ;  /* 0x00000007ff037819 */ /* 0x000fc60000011612 */
[----:B------:R-:W1:Y:S04]  /*0060*/  SHFL.IDX PT, R2, R0, RZ, 0x1f ;  /* 0x00001fff00027589 */ /* 0x000e6800000e0000 */
[----:B------:R2:W3:Y:S01]  /*0070*/  SHFL.IDX PT, R5, R3, RZ, 0x1f ;  /* 0x00001fff03057589 */ /* 0x0004e200000e0000 */
[----:B-1----:R-:W-:-:S13]  /*0080*/  ISETP.NE.OR P0, PT, R2, RZ, !P0 ;  /* 0x000000ff0200720c */ /* 0x002fda0004705670 */
[----:B0-23--:R-:W-:Y:S05]  /*0090*/  @P0 BRA `(.L_x_1) ;  /* 0x0000000000200947 */ /* 0x00dfea0003800000 */
[----:B------:R-:W-:Y:S02]  /*00a0*/  ULDC.64 UR4, c[0x0][0x198] ;  /* 0x0000660000047ab9 */ /* 0x000fe40000000a00 */
[----:B------:R-:W-:Y:S02]  /*00b0*/  UIADD3 UR6, UP0, UR4, 0xf0, URZ ;  /* 0x000000f004067890 */ /* 0x000fe4000ff1e03f */
[----:B------:R-:W-:Y:S02]  /*00c0*/  UIADD3 UR4, UP1, UR4, 0x1f0, URZ ;  /* 0x000001f004047890 */ /* 0x000fe4000ff3e03f */
[----:B------:R-:W-:Y:S02]  /*00d0*/  UIADD3.X UR7, URZ, UR5, URZ, UP0, !UPT ;  /* 0x000000053f077290 */ /* 0x000fe400087fe43f */
[----:B------:R-:W-:-:S07]  /*00e0*/  UIADD3.X UR5, URZ, UR5, URZ, UP1, !UPT ;  /* 0x000000053f057290 */ /* 0x000fce0008ffe43f */
[----:B------:R0:W-:Y:S02]  /*00f0*/  UTMACCTL.PF [UR6] ;  /* 0x00000000060079b9 */ /* 0x0001e40008040000 */
[----:B------:R0:W-:Y:S02]  /*0100*/  UTMACCTL.PF [UR4] ;  /* 0x00000000040079b9 */ /* 0x0001e40008040000 */
[----:B0-----:R-:W-:Y:S01]  /*0110*/  NOP ;  /* 0x0000000000007918 */ /* 0x001fe20000000000 */
.L_x_1:
[----:B------:R-:W-:Y:S05]  /*0120*/  BSYNC B0 ;  /* 0x0000000000007941 */ /* 0x000fea0003800000 */
.L_x_0:
[----:B------:R-:W0:Y:S02]  /*0130*/  SHFL.IDX PT, R3, R0, RZ, 0x1f ;  /* 0x00001fff00037589 */ /* 0x000e2400000e0000 */
[----:B0-----:R-:W-:-:S13]  /*0140*/  ISETP.NE.AND P0, PT, R3, RZ, PT ;  /* 0x000000ff0300720c */ /* 0x001fda0003f05270 */
[----:B------:R-:W-:Y:S05]  /*0150*/  @P0 BRA `(.L_x_2) ;  /* 0x0000000000d40947 */ /* 0x000fea0003800000 */
[----:B------:R-:W-:Y:S01]  /*0160*/  ELECT P0, URZ, PT ;  /* 0x00000000003f782f */ /* 0x000fe20003800000 */
[----:B------:R-:W-:-:S12]  /*0170*/  BSSY B0, `(.L_x_2) ;  /* 0x0000033000007945 */ /* 0x000fd80003800000 */
[----:B------:R-:W-:Y:S05]  /*0180*/  @!P0 BRA `(.L_x_3) ;  /* 0x0000000000c48947 */ /* 0x000fea0003800000 */
[----:B------:R-:W0:Y:S01]  /*0190*/  S2UR UR8, SR_CgaCtaId ;  /* 0x00000000000879c3 */ /* 0x000e220000008800 */
[----:B------:R-:W-:Y:S01]  /*01a0*/  UMOV UR4, 0x400 ;  /* 0x0000040000047882 */ /* 0x000fe20000000000 */
[----:B------:R-:W-:Y:S01]  /*01b0*/  UMOV UR5, 0x1 ;  /* 0x0000000100057882 */ /* 0x000fe20000000000 */
[----:B------:R-:W-:Y:S02]  /*01c0*/  UMOV UR6, 0x4 ;  /* 0x0000000400067882 */ /* 0x000fe40000000000 */
[----:B------:R-:W-:-:S04]  /*01d0*/  UIADD3 UR6, -UR6, 0x100000, URZ ;  /* 0x0010000006067890 */ /* 0x000fc8000fffe13f */
[----:B------:R-:W-:Y:S02]  /*01e0*/  USHF.L.U32 UR7, UR6, 0xb, URZ ;  /* 0x0000000b06077899 */ /* 0x000fe4000800063f */
[----:B------:R-:W-:Y:S02]  /*01f0*/  USHF.L.U32 UR6, UR6, 0x1, URZ ;  /* 0x0000000106067899 */ /* 0x000fe4000800063f */
[----:B0-----:R-:W-:Y:S02]  /*0200*/  ULEA UR8, UR8, UR4, 0x18 ;  /* 0x0000000408087291 */ /* 0x001fe4000f8ec03f */
[----:B------:R-:W-:-:S04]  /*0210*/  UIADD3 UR4, -UR5, 0x100000, URZ ;  /* 0x0010000005047890 */ /* 0x000fc8000fffe13f */
[----:B------:R-:W-:Y:S02]  /*0220*/  USHF.L.U32 UR5, UR4, 0xb, URZ ;  /* 0x0000000b04057899 */ /* 0x000fe4000800063f */
[----:B------:R-:W-:Y:S01]  /*0230*/  USHF.L.U32 UR4, UR4, 0x1, URZ ;  /* 0x0000000104047899 */ /* 0x000fe2000800063f */
[----:B------:R-:W0:Y:S11]  /*0240*/  FENCE.VIEW.ASYNC.S ;  /* 0x00000000000073c6 */ /* 0x000e360000000000 */
[----:B0-----:R0:W1:Y:S01]  /*0250*/  SYNCS.EXCH.64 URZ, [UR8], UR4 ;  /* 0x00000004083f75b2 */ /* 0x0010620008000100 */
[----:B------:R0:W2:Y:S01]  /*0260*/  SYNCS.EXCH.64 URZ, [UR8+0x90], UR6 ;  /* 0x00009006083f75b2 */ /* 0x0000a20008000100 */
[----:B------:R0:W3:Y:S01]  /*0270*/  SYNCS.EXCH.64 URZ, [UR8+0x8], UR4 ;  /* 0x00000804083f75b2 */ /* 0x0000e20008000100 */
[----:B------:R0:W4:Y:S01]  /*0280*/  SYNCS.EXCH.64 URZ, [UR8+0x98], UR6 ;  /* 0x00009806083f75b2 */ /* 0x0001220008000100 */
[----:B------:R0:W0:Y:S01]  /*0290*/  SYNCS.EXCH.64 URZ, [UR8+0x10], UR4 ;  /* 0x00001004083f75b2 */ /* 0x0000220008000100 */
        /* <DEDUP_REMOVED lines=31> */
[----:B-1234-:R-:W-:Y:S01]  /*0490*/  NOP ;  /* 0x0000000000007918 */ /* 0x01efe20000000000 */
.L_x_3:
[----:B0-----:R-:W-:Y:S05]  /*04a0*/  BSYNC B0 ;  /* 0x0000000000007941 */ /* 0x001fea0003800000 */
.L_x_2:
[----:B------:R-:W-:Y:S01]  /*04b0*/  SHF.R.S32.HI R7, RZ, 0x1f, R18 ;  /* 0x0000001fff077819 */ /* 0x000fe20000011412 */
[----:B------:R-:W0:Y:S01]  /*04c0*/  SHFL.IDX PT, R0, R0, RZ, 0x1f ;  /* 0x00001fff00007589 */ /* 0x000e2200000e0000 */
[----:B------:R-:W1:Y:S01]  /*04d0*/  S2UR UR8, SR_CTAID.X ;  /* 0x00000000000879c3 */ /* 0x000e620000002500 */
[----:B------:R-:W-:Y:S02]  /*04e0*/  ELECT P0, URZ, PT ;  /* 0x00000000003f782f */ /* 0x000fe40003800000 */
[----:B------:R-:W-:Y:S01]  /*04f0*/  LEA.HI R7, R7, R18, RZ, 0x7 ;  /* 0x0000001207077211 */ /* 0x000fe200078f38ff */
[----:B------:R-:W2:Y:S01]  /*0500*/  S2R R4, SR_CTAID.Y ;  /* 0x0000000000047919 */ /* 0x000ea20000002600 */
[----:B------:R-:W-:Y:S01]  /*0510*/  SHF.R.S32.HI R8, RZ, 0x1f, R3 ;  /* 0x0000001fff087819 */ /* 0x000fe20000011403 */
[----:B------:R-:W-:Y:S01]  /*0520*/  ULDC UR4, c[0x0][0x150] ;  /* 0x0000540000047ab9 */ /* 0x000fe20000000800 */
[----:B------:R-:W-:Y:S01]  /*0530*/  LOP3.LUT R7, R7, 0xffffff80, RZ, 0xc0, !PT ;  /* 0xffffff8007077812 */ /* 0x000fe200078ec0ff */
[----:B------:R-:W-:Y:S01]  /*0540*/  NOP ;  /* 0x0000000000007918 */ /* 0x000fe20000000000 */
[----:B------:R-:W-:Y:S01]  /*0550*/  LEA.HI R8, R8, R3, RZ, 0x2 ;  /* 0x0000000308087211 */ /* 0x000fe200078f10ff */
[----:B------:R-:W3:Y:S01]  /*0560*/  LDC R10, c[0x0][0x144] ;  /* 0x00005100ff0a7b82 */ /* 0x000ee20000000800 */
[----:B------:R-:W-:Y:S01]  /*0570*/  NOP ;  /* 0x0000000000007918 */ /* 0x000fe20000000000 */
[----:B------:R-:W-:Y:S01]  /*0580*/  IMAD.IADD R6, R18, 0x1, -R7 ;  /* 0x0000000112067824 */ /* 0x000fe200078e0a07 */
[----:B------:R-:W-:Y:S01]  /*0590*/  LOP3.LUT R8, R8, 0x3ffffffc, RZ, 0xc0, !PT ;  /* 0x3ffffffc08087812 */ /* 0x000fe200078ec0ff */
[----:B------:R-:W-:Y:S01]  /*05a0*/  IMAD.MOV.U32 R23, RZ, RZ, 0x1 ;  /* 0x00000001ff177424 */ /* 0x000fe200078e00ff */
[----:B------:R-:W-:-:S02]  /*05b0*/  ISETP.NE.AND P3, PT, R5, RZ, PT ;  /* 0x000000ff0500720c */ /* 0x000fc40003f65270 */
[----:B------:R-:W-:Y:S01]  /*05c0*/  SHF.R.S32.HI R7, RZ, 0x1f, R6 ;  /* 0x0000001fff077819 */ /* 0x000fe20000011406 */
[----:B------:R-:W-:Y:S01]  /*05d0*/  IMAD.IADD R8, R3, 0x1, -R8 ;  /* 0x0000000103087824 */ /* 0x000fe200078e0a08 */
[----:B------:R-:W4:Y:S02]  /*05e0*/  LDC R13, c[0x0][0x140] ;  /* 0x00005000ff0d7b82 */ /* 0x000f240000000800 */
[----:B------:R-:W-:Y:S02]  /*05f0*/  LEA.HI R7, R7, R6, RZ, 0x3 ;  /* 0x0000000607077211 */ /* 0x000fe400078f18ff */
[----:B0-----:R-:W-:Y:S02]  /*0600*/  ISETP.NE.OR P0, PT, R0, RZ, !P0 ;  /* 0x000000ff0000720c */ /* 0x001fe40004705670 */
[--C-:B------:R-:W-:Y:S02]  /*0610*/  SHF.R.S32.HI R0, RZ, 0x3, R7.reuse ;  /* 0x00000003ff007819 */ /* 0x100fe40000011407 */
[----:B------:R-:W-:-:S02]  /*0620*/  SHF.R.S32.HI R7, RZ, 0x1f, R7 ;  /* 0x0000001fff077819 */ /* 0x000fc40000011407 */
[----:B-1----:R-:W-:Y:S02]  /*0630*/  I2FP.F32.U32 R9, UR8 ;  /* 0x0000000800097c45 */ /* 0x002fe40008201000 */
[----:B------:R-:W-:-:S03]  /*0640*/  LEA.HI R7, R7, R0, RZ, 0x2 ;  /* 0x0000000007077211 */ /* 0x000fc600078f10ff */
[----:B------:R-:W-:Y:S01]  /*0650*/  FMUL R9, R9, UR4 ;  /* 0x0000000409097c20 */ /* 0x000fe20008400000 */
[----:B------:R-:W-:Y:S01]  /*0660*/  LOP3.LUT R7, R7, 0xfffffffc, RZ, 0xc0, !PT ;  /* 0xfffffffc07077812 */ /* 0x000fe200078ec0ff */
[----:B------:R-:W-:Y:S01]  /*0670*/  VOTEU.ALL UP0, P0 ;  /* 0x00000000003f7886 */ /* 0x000fe20000000000 */
[----:B--2---:R-:W-:Y:S01]  /*0680*/  I2FP.F32.U32 R3, R4 ;  /* 0x0000000400037245 */ /* 0x004fe20000201000 */
[----:B------:R-:W-:Y:S01]  /*0690*/  ULDC UR4, c[0x0][0x154] ;  /* 0x0000550000047ab9 */ /* 0x000fe20000000800 */
[----:B------:R-:W-:Y:S01]  /*06a0*/  VOTEU.ALL UP1, P0 ;  /* 0x00000000003f7886 */ /* 0x000fe20000020000 */
[----:B------:R-:W0:Y:S01]  /*06b0*/  F2I.U32.TRUNC.NTZ R9, R9 ;  /* 0x0000000900097305 */ /* 0x000e22000020f000 */
[----:B------:R-:W-:Y:S01]  /*06c0*/  IMAD.IADD R7, R0, 0x1, -R7 ;  /* 0x0000000100077824 */ /* 0x000fe200078e0a07 */
[----:B------:R-:W1:Y:S01]  /*06d0*/  @!UP0 S2UR UR7, SR_CgaCtaId ;  /* 0x00000000000789c3 */ /* 0x000e620000008800 */
[----:B------:R-:W-:Y:S01]  /*06e0*/  FMUL R12, R3, UR4 ;  /* 0x00000004030c7c20 */ /* 0x000fe20008400000 */
[----:B------:R-:W-:Y:S01]  /*06f0*/  UMOV UR4, 0x20 ;  /* 0x0000002000047882 */ /* 0x000fe20000000000 */
[----:B------:R-:W-:Y:S01]  /*0700*/  IMAD R8, R8, 0x4, R7 ;  /* 0x0000000408087824 */ /* 0x000fe200078e0207 */
[----:B------:R-:W-:Y:S01]  /*0710*/  @!UP0 UMOV UR6, 0x400 ;  /* 0x0000040000068882 */ /* 0x000fe20000000000 */
[----:B------:R-:W-:-:S04]  /*0720*/  @!UP0 UIADD3 UR4, -UR4, 0x100000, URZ ;  /* 0x0010000004048890 */ /* 0x000fc8000fffe13f */
[----:B------:R-:W-:Y:S02]  /*0730*/  @!UP0 USHF.L.U32 UR5, UR4, 0xb, URZ ;  /* 0x0000000b04058899 */ /* 0x000fe4000800063f */
[----:B------:R-:W-:Y:S01]  /*0740*/  @!UP0 USHF.L.U32 UR4, UR4, 0x1, URZ ;  /* 0x0000000104048899 */ /* 0x000fe2000800063f */
[----:B----4-:R-:W-:Y:S01]  /*0750*/  ISETP.EQ.U32.AND P2, PT, R13, 0x1, PT ;  /* 0x000000010d00780c */ /* 0x010fe20003f42070 */
[----:B------:R-:W2:Y:S01]  /*0760*/  F2I.U32.TRUNC.NTZ R12, R12 ;  /* 0x0000000c000c7305 */ /* 0x000ea2000020f000 */
[----:B------:R-:W-:Y:S01]  /*0770*/  LEA.HI R0, R8, R8, RZ, 0x1 ;  /* 0x0000000808007211 */ /* 0x000fe200078f08ff */
[----:B------:R-:W4:Y:S03]  /*0780*/  LDC R7, c[0x0][0x148] ;  /* 0x00005200ff077b82 */ /* 0x000f260000000800 */
[----:B------:R-:W-:Y:S01]  /*0790*/  LOP3.LUT R11, R0, 0xfffffffe, RZ, 0xc0, !PT ;  /* 0xfffffffe000b7812 */ /* 0x000fe200078ec0ff */
[----:B0-----:R-:W-:Y:S01]  /*07a0*/  IMAD.MOV R15, RZ, RZ, -R9 ;  /* 0x000000ffff0f7224 */ /* 0x001fe200078e0a09 */
[----:B------:R-:W-:-:S03]  /*07b0*/  SHF.R.S32.HI R9, RZ, 0x1f, R2 ;  /* 0x0000001fff097819 */ /* 0x000fc60000011402 */
[----:B---3--:R-:W-:Y:S01]  /*07c0*/  IMAD R3, R10, R15, UR8 ;  /* 0x000000080a037e24 */ /* 0x008fe2000f8e020f */
[----:B------:R-:W-:Y:S01]  /*07d0*/  LEA.HI R9, R9, R2, RZ, 0x2 ;  /* 0x0000000209097211 */ /* 0x000fe200078f10ff */
[C---:B------:R-:W-:Y:S02]  /*07e0*/  IMAD.IADD R0, R8.reuse, 0x1, -R11 ;  /* 0x0000000108007824 */ /* 0x040fe400078e0a0b */
[----:B------:R-:W-:Y:S01]  /*07f0*/  IMAD.SHL.U32 R11, R8, 0x4, RZ ;  /* 0x00000004080b7824 */ /* 0x000fe200078e00ff */
[----:B------:R-:W-:Y:S01]  /*0800*/  LOP3.LUT R9, R9, 0xfffffffc, RZ, 0xc0, !PT ;  /* 0xfffffffc09097812 */ /* 0x000fe200078ec0ff */
[----:B--2---:R-:W-:Y:S01]  /*0810*/  IMAD.MOV R24, RZ, RZ, -R12 ;  /* 0x000000ffff187224 */ /* 0x004fe200078e0a0c */
[----:B------:R-:W-:Y:S01]  /*0820*/  ISETP.NE.AND P4, PT, R0, R3, PT ;  /* 0x000000030000720c */ /* 0x000fe20003f85270 */
[----:B-1----:R-:W-:Y:S01]  /*0830*/  @!UP0 ULEA UR6, UR7, UR6, 0x18 ;  /* 0x0000000607068291 */ /* 0x002fe2000f8ec03f */
[----:B------:R-:W-:Y:S01]  /*0840*/  LOP3.LUT R22, R8, 0xc, R11, 0x78, !PT ;  /* 0x0000000c08167812 */ /* 0x000fe200078e780b */
[----:B------:R-:W-:Y:S01]  /*0850*/  IMAD.IADD R0, R2, 0x1, -R9 ;  /* 0x0000000102007824 */ /* 0x000fe200078e0a09 */
[----:B------:R-:W-:Y:S01]  /*0860*/  VOTEU.ALL UP0, P0 ;  /* 0x00000000003f7886 */ /* 0x000fe20000000000 */
[----:B------:R-:W-:Y:S01]  /*0870*/  LOP3.LUT P0, RZ, R6, 0x7, RZ, 0xc0, !PT ;  /* 0x0000000706ff7812 */ /* 0x000fe2000780c0ff */
[----:B------:R-:W-:-:S02]  /*0880*/  VIADD R6, R5, 0xffffffff ;  /* 0xffffffff05067836 */ /* 0x000fc40000000000 */
[----:B------:R-:W-:Y:S01]  /*0890*/  ISETP.NE.AND P1, PT, R0, 0x3, PT ;  /* 0x000000030000780c */ /* 0x000fe20003f25270 */
[----:B----4-:R-:W-:Y:S01]  /*08a0*/  IMAD R9, R7, R24, R4 ;  /* 0x0000001807097224 */ /* 0x010fe200078e0204 */
[----:B------:R-:W-:Y:S02]  /*08b0*/  ISETP.LT.U32.AND P0, PT, R22, 0x2, !P0 ;  /* 0x000000021600780c */ /* 0x000fe40004701070 */
[----:B------:R-:W-:Y:S01]  /*08c0*/  ISETP.EQ.OR P1, PT, R0, RZ, !P1 ;  /* 0x000000ff0000720c */ /* 0x000fe20004f22670 */
[----:B------:R-:W0:Y:S02]  /*08d0*/  FENCE.VIEW.ASYNC.S ;  /* 0x00000000000073c6 */ /* 0x000e240000000000 */
[----:B0-----:R0:W1:Y:S01]  /*08e0*/  @!UP0 SYNCS.EXCH.64 URZ, [UR6+0x130], UR4 ;  /* 0x00013004063f85b2 */ /* 0x0010620008000100 */
[----:B------:R-:W-:Y:S02]  /*08f0*/  @P4 LEA.HI R2, R22, R22, RZ, 0x1 ;  /* 0x0000001616024211 */ /* 0x000fe400078f08ff */
[----:B------:R-:W-:-:S02]  /*0900*/  ISETP.EQ.AND P1, PT, R5, RZ, P1 ;  /* 0x000000ff0500720c */ /* 0x000fc40000f22270 */
[----:B------:R-:W-:Y:S02]  /*0910*/  @P4 SHF.R.S32.HI R2, RZ, 0x1, R2 ;  /* 0x00000001ff024819 */ /* 0x000fe40000011402 */
[----:B------:R-:W-:Y:S02]  /*0920*/  ISETP.GE.U32.AND P6, PT, R6, 0x2, PT ;  /* 0x000000020600780c */ /* 0x000fe40003fc6070 */
[----:B------:R-:W-:Y:S02]  /*0930*/  @P4 ISETP.NE.AND P5, PT, R2, R9, PT ;  /* 0x000000090200420c */ /* 0x000fe40003fa5270 */
[----:B------:R-:W-:Y:S02]  /*0940*/  SEL R2, RZ, 0x1, !P0 ;  /* 0x00000001ff027807 */ /* 0x000fe40004000000 */
[----:B------:R-:W-:Y:S02]  /*0950*/  @P4 SEL R23, RZ, 0x1, P5 ;  /* 0x00000001ff174807 */ /* 0x000fe40002800000 */
[----:B------:R-:W-:Y:S01]  /*0960*/  SEL R19, RZ, 0x1, !P1 ;  /* 0x00000001ff137807 */ /* 0x000fe20004800000 */
[----:B------:R0:W2:Y:S01]  /*0970*/  @!UP1 SYNCS.EXCH.64 URZ, [UR6+0x138], UR4 ;  /* 0x00013804063f95b2 */ /* 0x0000a20008000100 */
[----:B------:R-:W-:Y:S01]  /*0980*/  LOP3.LUT R23, R23, R2, RZ, 0xc0, !PT ;  /* 0x0000000217177212 */ /* 0x000fe200078ec0ff */
[----:B------:R-:W-:Y:S01]  /*0990*/  NOP ;  /* 0x0000000000007918 */ /* 0x000fe20000000000 */
[----:B------:R-:W-:Y:S01]  /*09a0*/  SEL R19, R19, 0x2, P6 ;  /* 0x0000000213137807 */ /* 0x000fe20003000000 */
[----:B------:R-:W-:Y:S06]  /*09b0*/  @!P2 BRA `(.L_x_4) ;  /* 0x000000000008a947 */ /* 0x000fec0003800000 */
[----:B-12---:R-:W-:Y:S01]  /*09c0*/  UCGABAR_ARV ;  /* 0x00000000000079c7 */ /* 0x006fe20008000000 */
[----:B------:R-:W-:Y:S05]  /*09d0*/  BRA `(.L_x_5) ;  /* 0x0000000000047947 */ /* 0x000fea0003800000 */
.L_x_4:
[----:B-12---:R-:W-:Y:S01]  /*09e0*/  NOP ;  /* 0x0000000000007918 */ /* 0x006fe20000000000 */
.L_x_5:
[----:B------:R-:W1:Y:S01]  /*09f0*/  LDC R2, c[0x0][0x65c] ;  /* 0x00019700ff027b82 */ /* 0x000e620000000800 */
[----:B------:R-:W-:Y:S02]  /*0a00*/  IMAD.U32 R8, RZ, RZ, UR8 ;  /* 0x00000008ff087e24 */ /* 0x000fe4000f8e00ff */
[----:B------:R-:W-:Y:S01]  /*0a10*/  IMAD.MOV.U32 R9, RZ, RZ, RZ ;  /* 0x000000ffff097224 */ /* 0x000fe200078e00ff */
[----:B-1----:R-:W-:-:S04]  /*0a20*/  ISETP.NE.AND P1, PT, R2, 0x1, PT ;  /* 0x000000010200780c */ /* 0x002fc80003f25270 */
[----:B------:R-:W-:-:S09]  /*0a30*/  P2R R5, PR, RZ, 0x2 ;  /* 0x00000002ff057803 */ /* 0x000fd20000000000 */
[----:B------:R-:W1:Y:S01]  /*0a40*/  @P1 LDC R17, c[0x0][0x10] ;  /* 0x00000400ff111b82 */ /* 0x000e620000000800 */
[----:B------:R-:W-:Y:S02]  /*0a50*/  @P1 IMAD.MOV.U32 R5, RZ, RZ, RZ ;  /* 0x000000ffff051224 */ /* 0x000fe400078e00ff */
[----:B------:R-:W-:-:S05]  /*0a60*/  @P1 IMAD.MOV.U32 R13, RZ, RZ, RZ ;  /* 0x000000ffff0d1224 */ /* 0x000fca00078e00ff */
[----:B------:R-:W2:Y:S01]  /*0a70*/  @!P1 LDC R11, c[0x0][0xc] ;  /* 0x00000300ff0b9b82 */ /* 0x000ea20000000800 */
[----:B-1----:R-:W-:-:S04]  /*0a80*/  @P1 IMAD.WIDE.U32 R16, R17, UR8, R4 ;  /* 0x0000000811101c25 */ /* 0x002fc8000f8e0004 */
[----:B------:R-:W-:Y:S02]  /*0a90*/  @P1 IMAD.IADD R17, R17, 0x1, R13 ;  /* 0x0000000111111824 */ /* 0x000fe400078e020d */
[----:B--2---:R-:W-:-:S04]  /*0aa0*/  @!P1 IMAD.WIDE.U32 R8, R4, R11, R8 ;  /* 0x0000000b04089225 */ /* 0x004fc800078e0008 */
[----:B------:R-:W-:Y:S02]  /*0ab0*/  @!P1 IMAD.MOV.U32 R16, RZ, RZ, R8 ;  /* 0x000000ffff109224 */ /* 0x000fe400078e0008 */
[----:B------:R-:W-:Y:S01]  /*0ac0*/  @!P1 IMAD.MOV.U32 R17, RZ, RZ, R9 ;  /* 0x000000ffff119224 */ /* 0x000fe200078e0009 */
[----:B------:R-:W-:Y:S06]  /*0ad0*/  @!P2 BRA `(.L_x_6) ;  /* 0x00000000000ca947 */ /* 0x000fec0003800000 */
[----:B------:R-:W-:Y:S01]  /*0ae0*/  UCGABAR_WAIT ;  /* 0x0000000000007dc7 */ /* 0x000fe20008000000 */
[----:B------:R-:W-:Y:S01]  /*0af0*/  CCTL.IVALL ;  /* 0x00000000ff00798f */ /* 0x000fe20002000000 */
[----:B------:R-:W-:Y:S05]  /*0b00*/  BRA `(.L_x_7) ;  /* 0x0000000000047947 */ /* 0x000fea0003800000 */
.L_x_6:
[----:B------:R-:W-:Y:S06]  /*0b10*/  BAR.SYNC.DEFER_BLOCKING 0x0 ;  /* 0x0000000000007b1d */ /* 0x000fec0000010000 */
.L_x_7:
[----:B------:R-:W-:Y:S05]  /*0b20*/  @!P3 BRA `(.L_x_8) ;  /* 0x0000003800d8b947 */ /* 0x000fea0003800000 */
[----:B------:R-:W-:-:S13]  /*0b30*/  ISETP.GT.U32.AND P0, PT, R6, 0x1, PT ;  /* 0x000000010600780c */ /* 0x000fda0003f04070 */
[----:B0-----:R-:W-:Y:S05]  /*0b40*/  @P0 EXIT ;  /* 0x000000000000094d */ /* 0x001fea0003800000 */
[----:B------:R-:W-:Y:S01]  /*0b50*/  ULDC.64 UR4, c[0x0][0x650] ;  /* 0x0001940000047ab9 */ /* 0x000fe20000000a00 */
[----:B------:R-:W-:Y:S01]  /*0b60*/  PRMT R0, RZ, 0x7610, R0 ;  /* 0x00007610ff007816 */ /* 0x000fe20000000000 */
[----:B------:R-:W-:Y:S01]  /*0b70*/  IMAD.MOV.U32 R52, RZ, RZ, -0x1 ;  /* 0xffffffffff347424 */ /* 0x000fe200078e00ff */
[----:B------:R-:W-:Y:S01]  /*0b80*/  ISETP.GE.U32.AND P0, PT, R16, UR4, PT ;  /* 0x0000000410007c0c */ /* 0x000fe2000bf06070 */
[----:B------:R-:W-:Y:S02]  /*0b90*/  IMAD.MOV.U32 R53, RZ, RZ, -0x1 ;  /* 0xffffffffff357424 */ /* 0x000fe400078e00ff */
[----:B------:R-:W-:Y:S01]  /*0ba0*/  IMAD.MOV.U32 R51, RZ, RZ, -0x1 ;  /* 0xffffffffff337424 */ /* 0x000fe200078e00ff */
[----:B------:R-:W-:-:S13]  /*0bb0*/  ISETP.GE.U32.AND.EX P0, PT, R17, UR5, PT, P0 ;  /* 0x0000000511007c0c */ /* 0x000fda000bf06100 */
[----:B------:R-:W-:Y:S05]  /*0bc0*/  @P0 BRA `(.L_x_9) ;  /* 0x0000000400280947 */ /* 0x000fea0003800000 */
[----:B------:R-:W0:Y:S01]  /*0bd0*/  LDC.64 R20, c[0x0][0x628] ;  /* 0x00018a00ff147b82 */ /* 0x000e220000000a00 */
[----:B------:R-:W-:Y:S02]  /*0be0*/  IMAD.MOV.U32 R8, RZ, RZ, R16 ;  /* 0x000000ffff087224 */ /* 0x000fe400078e0010 */
[----:B------:R-:W-:-:S05]  /*0bf0*/  IMAD.MOV.U32 R9, RZ, RZ, R17 ;  /* 0x000000ffff097224 */ /* 0x000fca00078e0011 */
[----:B------:R-:W1:Y:S08]  /*0c00*/  LDC R0, c[0x0][0x630] ;  /* 0x00018c00ff007b82 */ /* 0x000e700000000800 */
[----:B------:R-:W2:Y:S01]  /*0c10*/  LDC.64 R26, c[0x0][0x620] ;  /* 0x00018800ff1a7b82 */ /* 0x000ea20000000a00 */
[----:B0-----:R-:W-:-:S04]  /*0c20*/  ISETP.NE.U32.AND P0, PT, R20, RZ, PT ;  /* 0x000000ff1400720c */ /* 0x001fc80003f05070 */
[----:B------:R-:W-:-:S13]  /*0c30*/  ISETP.NE.AND.EX P0, PT, R21, RZ, PT, P0 ;  /* 0x000000ff1500720c */ /* 0x000fda0003f05300 */
[----:B-12---:R-:W-:Y:S05]  /*0c40*/  @!P0 BRA `(.L_x_10) ;  /* 0x0000000000288947 */ /* 0x006fea0003800000 */
[----:B------:R-:W0:Y:S02]  /*0c50*/  LDC R13, c[0x0][0x634] ;  /* 0x00018d00ff0d7b82 */ /* 0x000e240000000800 */
[----:B0-----:R-:W-:-:S05]  /*0c60*/  IADD3 R13, P0, R16, R13, RZ ;  /* 0x0000000d100d7210 */ /* 0x001fca0007f1e0ff */
[----:B------:R-:W-:-:S04]  /*0c70*/  IMAD.X R15, RZ, RZ, R17, P0 ;  /* 0x000000ffff0f7224 */ /* 0x000fc800000e0611 */
[----:B------:R-:W-:-:S04]  /*0c80*/  IMAD.WIDE.U32 R8, R15, R20, RZ ;  /* 0x000000140f087225 */ /* 0x000fc800078e00ff */
[----:B------:R-:W-:-:S04]  /*0c90*/  IMAD.WIDE.U32 R10, P0, R13, R21, R8 ;  /* 0x000000150d0a7225 */ /* 0x000fc80007800008 */
[----:B------:R-:W-:-:S04]  /*0ca0*/  IMAD.WIDE.U32 R8, R13, R20, RZ ;  /* 0x000000140d087225 */ /* 0x000fc800078e00ff */
[----:B------:R-:W-:Y:S01]  /*0cb0*/  IMAD.X R13, RZ, RZ, RZ, P0 ;  /* 0x000000ffff0d7224 */ /* 0x000fe200000e06ff */
[----:B------:R-:W-:Y:S01]  /*0cc0*/  IADD3 RZ, P0, R9, R10, RZ ;  /* 0x0000000a09ff7210 */ /* 0x000fe20007f1e0ff */
[----:B------:R-:W-:-:S04]  /*0cd0*/  IMAD.MOV.U32 R12, RZ, RZ, R11 ;  /* 0x000000ffff0c7224 */ /* 0x000fc800078e000b */
[----:B------:R-:W-:-:S08]  /*0ce0*/  IMAD.WIDE.U32.X R8, R15, R21, R12, P0 ;  /* 0x000000150f087225 */ /* 0x000fd000000e040c */
.L_x_10:
[----:B------:R-:W0:Y:S01]  /*0cf0*/  LDC.64 R20, c[0x0][0x640] ;  /* 0x00019000ff147b82 */ /* 0x000e220000000a00 */
[--C-:B------:R-:W-:Y:S01]  /*0d00*/  SHF.R.U64 R51, R8, R0, R9.reuse ;  /* 0x0000000008337219 */ /* 0x100fe20000001209 */
[----:B------:R-:W-:Y:S01]  /*0d10*/  IMAD R28, R7, R24, R4 ;  /* 0x00000018071c7224 */ /* 0x000fe200078e0204 */
[----:B------:R-:W-:Y:S01]  /*0d20*/  SHF.R.U32.HI R0, RZ, R0, R9 ;  /* 0x00000000ff007219 */ /* 0x000fe20000011609 */
[----:B------:R-:W-:Y:S01]  /*0d30*/  IMAD.MOV.U32 R25, RZ, RZ, 0x1 ;  /* 0x00000001ff197424 */ /* 0x000fe200078e00ff */
[----:B------:R-:W-:-:S03]  /*0d40*/  IADD3 R5, P0, RZ, -R51, RZ ;  /* 0x80000033ff057210 */ /* 0x000fc60007f1e0ff */
[----:B------:R-:W1:Y:S02]  /*0d50*/  LDC R6, c[0x0][0x618] ;  /* 0x00018600ff067b82 */ /* 0x000e640000000800 */
[----:B------:R-:W-:-:S04]  /*0d60*/  IMAD.X R9, RZ, RZ, ~R0, P0 ;  /* 0x000000ffff097224 */ /* 0x000fc800000e0e00 */
[-C--:B------:R-:W-:Y:S02]  /*0d70*/  IMAD R0, R9, R26.reuse, RZ ;  /* 0x0000001a09007224 */ /* 0x080fe400078e02ff */
[----:B------:R-:W2:Y:S01]  /*0d80*/  LDC R11, c[0x0][0x608] ;  /* 0x00018200ff0b7b82 */ /* 0x000ea20000000800 */
[----:B------:R-:W-:-:S04]  /*0d90*/  IMAD.WIDE.U32 R8, R5, R26, R16 ;  /* 0x0000001a05087225 */ /* 0x000fc800078e0010 */
[----:B------:R-:W-:-:S03]  /*0da0*/  IMAD R5, R5, R27, R0 ;  /* 0x0000001b05057224 */ /* 0x000fc600078e0200 */
[----:B------:R-:W3:Y:S01]  /*0db0*/  LDC R12, c[0x0][0x658] ;  /* 0x00019600ff0c7b82 */ /* 0x000ee20000000800 */
[----:B0-----:R-:W-:Y:S01]  /*0dc0*/  ISETP.NE.U32.AND P0, PT, R20, RZ, PT ;  /* 0x000000ff1400720c */ /* 0x001fe20003f05070 */
[----:B------:R-:W-:Y:S02]  /*0dd0*/  IMAD.IADD R5, R9, 0x1, R5 ;  /* 0x0000000109057824 */ /* 0x000fe400078e0205 */
[----:B------:R-:W-:Y:S01]  /*0de0*/  IMAD.MOV.U32 R9, RZ, RZ, -0x1 ;  /* 0xffffffffff097424 */ /* 0x000fe200078e00ff */
[----:B------:R-:W-:-:S03]  /*0df0*/  ISETP.NE.AND.EX P0, PT, R21, RZ, PT, P0 ;  /* 0x000000ff1500720c */ /* 0x000fc60003f05300 */
[----:B------:R-:W0:Y:S01]  /*0e00*/  LDC R15, c[0x0][0x600] ;  /* 0x00018000ff0f7b82 */ /* 0x000e220000000800 */
[-CC-:B-1----:R-:W-:Y:S02]  /*0e10*/  SHF.R.U64 R13, R8, R6.reuse, R5.reuse ;  /* 0x00000006080d7219 */ /* 0x182fe40000001205 */
[----:B------:R-:W-:-:S05]  /*0e20*/  SHF.R.U32.HI R0, RZ, R6, R5 ;  /* 0x00000006ff007219 */ /* 0x000fca0000011605 */
[----:B------:R-:W1:Y:S01]  /*0e30*/  LDC R14, c[0x0][0x648] ;  /* 0x00019200ff0e7b82 */ /* 0x000e620000000800 */
[-CC-:B--2---:R-:W-:Y:S02]  /*0e40*/  SHF.R.U64 R29, R13, R11.reuse, R0.reuse ;  /* 0x0000000b0d1d7219 */ /* 0x184fe40000001200 */
[----:B------:R-:W-:-:S05]  /*0e50*/  SHF.R.U32.HI R5, RZ, R11, R0 ;  /* 0x0000000bff057219 */ /* 0x000fca0000011600 */
[----:B------:R-:W2:Y:S01]  /*0e60*/  LDC R26, c[0x0][0x638] ;  /* 0x00018e00ff1a7b82 */ /* 0x000ea20000000800 */
[-CC-:B---3--:R-:W-:Y:S02]  /*0e70*/  SHF.R.U64 R24, R29, R12.reuse, R5.reuse ;  /* 0x0000000c1d187219 */ /* 0x188fe40000001205 */
[-C--:B------:R-:W-:Y:S02]  /*0e80*/  SHF.L.U32 R0, R9, R12.reuse, RZ ;  /* 0x0000000c09007219 */ /* 0x080fe400000006ff */
[----:B------:R-:W-:Y:S01]  /*0e90*/  SHF.R.U32.HI R5, RZ, R12, R5 ;  /* 0x0000000cff057219 */ /* 0x000fe20000011605 */
[----:B------:R-:W-:Y:S01]  /*0ea0*/  IMAD.MOV.U32 R4, RZ, RZ, R24 ;  /* 0x000000ffff047224 */ /* 0x000fe200078e0018 */
[----:B------:R-:W-:Y:S01]  /*0eb0*/  LOP3.LUT R10, RZ, R0, RZ, 0x33, !PT ;  /* 0x00000000ff0a7212 */ /* 0x000fe200078e33ff */
[----:B------:R-:W3:Y:S01]  /*0ec0*/  LDC R27, c[0x0][0x610] ;  /* 0x00018400ff1b7b82 */ /* 0x000ee20000000800 */
[----:B------:R-:W-:Y:S05]  /*0ed0*/  @!P0 BRA `(.L_x_11) ;  /* 0x0000000000288947 */ /* 0x000fea0003800000 */
[----:B------:R-:W4:Y:S02]  /*0ee0*/  LDC R9, c[0x0][0x64c] ;  /* 0x00019300ff097b82 */ /* 0x000f240000000800 */
[----:B----4-:R-:W-:-:S05]  /*0ef0*/  IADD3 R9, P0, R24, R9, RZ ;  /* 0x0000000918097210 */ /* 0x010fca0007f1e0ff */
        /* <DEDUP_REMOVED lines=8> */
.L_x_11:
[----:B-1----:R-:W-:Y:S01]  /*0f80*/  SHF.R.U64 R4, R4, R14, R5 ;  /* 0x0000000e04047219 */ /* 0x002fe20000001205 */
[----:B0-----:R-:W-:Y:S01]  /*0f90*/  VIADD R6, R15, 0xffffffff ;  /* 0xffffffff0f067836 */ /* 0x001fe20000000000 */
[----:B------:R-:W-:Y:S02]  /*0fa0*/  SHF.L.U32 R0, R25, R12, RZ ;  /* 0x0000000c19007219 */ /* 0x000fe400000006ff */
[----:B------:R-:W-:Y:S01]  /*0fb0*/  LOP3.LUT R5, R29, R10, RZ, 0xc0, !PT ;  /* 0x0000000a1d057212 */ /* 0x000fe200078ec0ff */
[----:B------:R-:W-:Y:S01]  /*0fc0*/  IMAD.MOV R7, RZ, RZ, -R4 ;  /* 0x000000ffff077224 */ /* 0x000fe200078e0a04 */
[----:B------:R-:W-:Y:S02]  /*0fd0*/  SEL R3, R3, R28, !P1 ;  /* 0x0000001c03037207 */ /* 0x000fe40004800000 */
[----:B------:R-:W-:Y:S01]  /*0fe0*/  LOP3.LUT R6, R13, R6, RZ, 0xc0, !PT ;  /* 0x000000060d067212 */ /* 0x000fe200078ec0ff */
[----:B------:R-:W-:Y:S02]  /*0ff0*/  IMAD R4, R0, R4, R5 ;  /* 0x0000000400047224 */ /* 0x000fe400078e0205 */
[----:B--2---:R-:W-:-:S02]  /*1000*/  IMAD R0, R7, R26, R24 ;  /* 0x0000001a07007224 */ /* 0x004fc400078e0218 */
[----:B---3--:R-:W-:Y:S02]  /*1010*/  IMAD R3, R4, R27, R3 ;  /* 0x0000001b04037224 */ /* 0x008fe400078e0203 */
[----:B------:R-:W-:Y:S02]  /*1020*/  IMAD R52, R0, R15, R6 ;  /* 0x0000000f00347224 */ /* 0x000fe400078e0206 */
[----:B------:R-:W-:-:S03]  /*1030*/  IMAD.MOV.U32 R4, RZ, RZ, 0x1 ;  /* 0x00000001ff047424 */ /* 0x000fc600078e00ff */
[----:B------:R-:W-:Y:S02]  /*1040*/  SEL R53, R52, R3, !P1 ;  /* 0x0000000334357207 */ /* 0x000fe40004800000 */
[----:B------:R-:W-:Y:S02]  /*1050*/  PRMT R0, R4, 0x7610, R0 ;  /* 0x0000761004007816 */ /* 0x000fe40000000000 */
[----:B------:R-:W-:-:S07]  /*1060*/  SEL R52, R3, R52, !P1 ;  /* 0x0000003403347207 */ /* 0x000fce0004800000 */
.L_x_9:
[----:B------:R-:W-:-:S08]  /*1070*/  NOP ;  /* 0x0000000000007918 */ /* 0x000fd00000000000 */
[----:B------:R-:W0:Y:S02]  /*1080*/  USETMAXREG.TRY_ALLOC.CTAPOOL UP0, 0xe8 ;  /* 0x000000e8000079c8 */ /* 0x000e240008000600 */
[----:B0-----:R-:W-:-:S13]  /*1090*/  PLOP3.LUT P0, PT, PT, PT, UP0, 0x80, 0x0 ;  /* 0x000000000000781c */ /* 0x001fda0003f0f008 */
[----:B------:R-:W-:Y:S05]  /*10a0*/  @!P0 BRA `(.L_x_9) ;  /* 0xfffffffc00f08947 */ /* 0x000fea000383ffff */
[----:B------:R-:W-:Y:S01]  /*10b0*/  ULDC.64 UR4, c[0x0][0x598] ;  /* 0x0001660000047ab9 */ /* 0x000fe20000000a00 */
[----:B------:R-:W-:Y:S01]  /*10c0*/  ULDC.64 UR36, c[0x0][0x208] ;  /* 0x0000820000247ab9 */ /* 0x000fe20000000a00 */
[----:B------:R-:W-:-:S04]  /*10d0*/  ISETP.NE.U32.AND P0, PT, RZ, UR4, PT ;  /* 0x00000004ff007c0c */ /* 0x000fc8000bf05070 */
[----:B------:R-:W-:-:S13]  /*10e0*/  ISETP.NE.AND.EX P0, PT, RZ, UR5, PT, P0 ;  /* 0x00000005ff007c0c */ /* 0x000fda000bf05300 */
[----:B------:R-:W-:Y:S05]  /*10f0*/  @!P0 BRA `(.L_x_12) ;  /* 0x00000000001c8947 */ /* 0x000fea0003800000 */
[----:B------:R-:W0:Y:S02]  /*1100*/  LDC.64 R4, c[0x0][0x598] ;  /* 0x00016600ff047b82 */ /* 0x000e240000000a00 */
[----:B0-----:R-:W2:Y:S02]  /*1110*/  LDG.E.64 R4, desc[UR36][R4.64] ;  /* 0x0000002404047981 */ /* 0x001ea4000c1e1b00 */
[----:B--2---:R-:W-:-:S04]  /*1120*/  ISETP.NE.U32.AND P0, PT, R4, RZ, PT ;  /* 0x000000ff0400720c */ /* 0x004fc80003f05070 */
[----:B------:R-:W-:-:S13]  /*1130*/  ISETP.NE.AND.EX P0, PT, R5, RZ, PT, P0 ;  /* 0x000000ff0500720c */ /* 0x000fda0003f05300 */
[----:B------:R-:W-:Y:S05]  /*1140*/  @!P0 BRA `(.L_x_12) ;  /* 0x0000000000088947 */ /* 0x000fea0003800000 */
[----:B------:R0:W5:Y:S01]  /*1150*/  LD.E R48, desc[UR36][R4.64] ;  /* 0x0000002404307980 */ /* 0x000162000c101900 */
[----:B------:R-:W-:Y:S05]  /*1160*/  BRA `(.L_x_13) ;  /* 0x0000000000247947 */ /* 0x000fea0003800000 */
.L_x_12:
[----:B------:R-:W-:Y:S02]  /*1170*/  ULDC.64 UR4, c[0x0][0x588] ;  /* 0x0001620000047ab9 */ /* 0x000fe40000000a00 */
[----:B------:R-:W-:-:S04]  /*1180*/  ISETP.NE.U32.AND P0, PT, RZ, UR4, PT ;  /* 0x00000004ff007c0c */ /* 0x000fc8000bf05070 */
[----:B------:R-:W-:-:S13]  /*1190*/  ISETP.NE.AND.EX P0, PT, RZ, UR5, PT, P0 ;  /* 0x00000005ff007c0c */ /* 0x000fda000bf05300 */
[----:B------:R-:W-:Y:S05]  /*11a0*/  @!P0 BRA `(.L_x_14) ;  /* 0x00000000000c8947 */ /* 0x000fea0003800000 */
[----:B------:R-:W0:Y:S02]  /*11b0*/  LDC.64 R48, c[0x0][0x588] ;  /* 0x00016200ff307b82 */ /* 0x000e240000000a00 */
[----:B0-----:R1:W5:Y:S01]  /*11c0*/  LDG.E R48, desc[UR36][R48.64] ;  /* 0x0000002430307981 */ /* 0x001362000c1e1900 */
[----:B------:R-:W-:Y:S05]  /*11d0*/  BRA `(.L_x_13) ;  /* 0x0000000000087947 */ /* 0x000fea0003800000 */
.L_x_14:
[----:B------:R-:W-:Y:S02]  /*11e0*/  ULDC UR4, c[0x0][0x580] ;  /* 0x0001600000047ab9 */ /* 0x000fe40000000800 */
[----:B------:R-:W-:-:S07]  /*11f0*/  IMAD.U32 R48, RZ, RZ, UR4 ;  /* 0x00000004ff307e24 */ /* 0x000fce000f8e00ff */
.L_x_13:
[----:B------:R-:W-:Y:S02]  /*1200*/  ULDC.64 UR4, c[0x0][0x5a0] ;  /* 0x0001680000047ab9 */ /* 0x000fe40000000a00 */
[----:B------:R-:W-:-:S04]  /*1210*/  ISETP.NE.U32.AND P0, PT, RZ, UR4, PT ;  /* 0x00000004ff007c0c */ /* 0x000fc8000bf05070 */
[----:B------:R-:W-:-:S13]  /*1220*/  ISETP.NE.AND.EX P0, PT, RZ, UR5, PT, P0 ;  /* 0x00000005ff007c0c */ /* 0x000fda000bf05300 */
[----:B------:R-:W-:Y:S05]  /*1230*/  @!P0 BRA `(.L_x_15) ;  /* 0x00000000001c8947 */ /* 0x000fea0003800000 */
[----:B0-----:R-:W0:Y:S02]  /*1240*/  LDC.64 R4, c[0x0][0x5a0] ;  /* 0x00016800ff047b82 */ /* 0x001e240000000a00 */
[----:B0-----:R-:W2:Y:S02]  /*1250*/  LDG.E.64 R4, desc[UR36][R4.64] ;  /* 0x0000002404047981 */ /* 0x001ea4000c1e1b00 */
[----:B--2---:R-:W-:-:S04]  /*1260*/  ISETP.NE.U32.AND P0, PT, R4, RZ, PT ;  /* 0x000000ff0400720c */ /* 0x004fc80003f05070 */
[----:B------:R-:W-:-:S13]  /*1270*/  ISETP.NE.AND.EX P0, PT, R5, RZ, PT, P0 ;  /* 0x000000ff0500720c */ /* 0x000fda0003f05300 */
[----:B------:R-:W-:Y:S05]  /*1280*/  @!P0 BRA `(.L_x_15) ;  /* 0x0000000000088947 */ /* 0x000fea0003800000 */
[----:B-1----:R0:W5:Y:S01]  /*1290*/  LD.E R49, desc[UR36][R4.64] ;  /* 0x0000002404317980 */ /* 0x002162000c101900 */
[----:B------:R-:W-:Y:S05]  /*12a0*/  BRA `(.L_x_16) ;  /* 0x0000000000247947 */ /* 0x000fea0003800000 */
.L_x_15:
[----:B------:R-:W-:Y:S02]  /*12b0*/  ULDC.64 UR4, c[0x0][0x590] ;  /* 0x0001640000047ab9 */ /* 0x000fe40000000a00 */
[----:B------:R-:W-:-:S04]  /*12c0*/  ISETP.NE.U32.AND P0, PT, RZ, UR4, PT ;  /* 0x00000004ff007c0c */ /* 0x000fc8000bf05070 */
[----:B------:R-:W-:-:S13]  /*12d0*/  ISETP.NE.AND.EX P0, PT, RZ, UR5, PT, P0 ;  /* 0x00000005ff007c0c */ /* 0x000fda000bf05300 */
[----:B------:R-:W-:Y:S05]  /*12e0*/  @!P0 BRA `(.L_x_17) ;  /* 0x00000000000c8947 */ /* 0x000fea0003800000 */
[----:B0-----:R-:W1:Y:S02]  /*12f0*/  LDC.64 R4, c[0x0][0x590] ;  /* 0x00016400ff047b82 */ /* 0x001e640000000a00 */
[----:B-1----:R1:W5:Y:S01]  /*1300*/  LDG.E R49, desc[UR36][R4.64] ;  /* 0x0000002404317981 */ /* 0x002362000c1e1900 */
[----:B------:R-:W-:Y:S05]  /*1310*/  BRA `(.L_x_16) ;  /* 0x0000000000087947 */ /* 0x000fea0003800000 */
.L_x_17:
[----:B------:R-:W-:Y:S02]  /*1320*/  ULDC UR4, c[0x0][0x584] ;  /* 0x0001610000047ab9 */ /* 0x000fe40000000800 */
[----:B-1----:R-:W-:-:S07]  /*1330*/  IMAD.U32 R49, RZ, RZ, UR4 ;  /* 0x00000004ff317e24 */ /* 0x002fce000f8e00ff */
.L_x_16:
[----:B------:R-:W-:-:S13]  /*1340*/  LOP3.LUT P0, RZ, R0, 0xff, RZ, 0xc0, !PT ;  /* 0x000000ff00ff7812 */ /* 0x000fda000780c0ff */
[----:B------:R-:W-:Y:S05]  /*1350*/  @!P0 EXIT ;  /* 0x000000000000894d */ /* 0x000fea0003800000 */
[----:B------:R-:W-:Y:S01]  /*1360*/  ULDC UR4, c[0x0][0x28c] ;  /* 0x0000a30000047ab9 */ /* 0x000fe20000000800 */
[----:B------:R-:W-:Y:S01]  /*1370*/  LOP3.LUT R50, R19, 0x1, RZ, 0xfc, !PT ;  /* 0x0000000113327812 */ /* 0x000fe200078efcff */
[----:B------:R-:W-:Y:S01]  /*1380*/  UIADD3 UR4, UR4, 0xf, URZ ;  /* 0x0000000f04047890 */ /* 0x000fe2000fffe03f */
[----:B------:R-:W-:Y:S01]  /*1390*/  UMOV UR38, URZ ;  /* 0x0000003f00267c82 */ /* 0x000fe20008000000 */
[----:B------:R-:W-:Y:S02]  /*13a0*/  UMOV UR39, URZ ;  /* 0x0000003f00277c82 */ /* 0x000fe40008000000 */
[----:B------:R-:W-:-:S04]  /*13b0*/  USHF.R.S32.HI UR5, URZ, 0x1f, UR4 ;  /* 0x0000001f3f057899 */ /* 0x000fc80008011404 */
[----:B------:R-:W-:-:S04]  /*13c0*/  ULEA.HI UR5, UR5, UR4, URZ, 0x4 ;  /* 0x0000000405057291 */ /* 0x000fc8000f8f203f */
[----:B------:R-:W-:-:S12]  /*13d0*/  USHF.R.S32.HI UR40, URZ, 0x4, UR5 ;  /* 0x000000043f287899 */ /* 0x000fd80008011405 */
.L_x_75:
[----:B------:R-:W-:Y:S01]  /*13e0*/  LOP3.LUT R0, R18, 0x80, RZ, 0xc0, !PT ;  /* 0x0000008012007812 */ /* 0x000fe200078ec0ff */
[----:B--2---:R-:W2:Y:S01]  /*13f0*/  S2UR UR6, SR_CgaCtaId ;  /* 0x00000000000679c3 */ /* 0x004ea20000008800 */
[----:B------:R-:W-:Y:S02]  /*1400*/  UMOV UR41, 0x400 ;  /* 0x0000040000297882 */ /* 0x000fe40000000000 */
[----:B------:R-:W-:-:S06]  /*1410*/  SHF.R.U32.HI R0, RZ, 0x7, R0 ;  /* 0x00000007ff007819 */ /* 0x000fcc0000011600 */
[----:B------:R-:W3:Y:S01]  /*1420*/  SHFL.IDX PT, R0, R0, RZ, 0x1f ;  /* 0x00001fff00007589 */ /* 0x000ee200000e0000 */
[----:B--2---:R-:W-:Y:S01]  /*1430*/  ULEA UR41, UR6, UR41, 0x18 ;  /* 0x0000002906297291 */ /* 0x004fe2000f8ec03f */
[----:B---3--:R-:W-:-:S13]  /*1440*/  R2UR UR4, R0 ;  /* 0x00000000000472ca */ /* 0x008fda00000e0000 */
[----:B------:R-:W-:-:S04]  /*1450*/  ULEA.HI UR5, UR4, UR4, URZ, 0x1 ;  /* 0x0000000404057291 */ /* 0x000fc8000f8f083f */
[----:B------:R-:W-:-:S04]  /*1460*/  ULOP3.LUT UR5, UR5, 0x1ffffe, URZ, 0xc0, !UPT ;  /* 0x001ffffe05057892 */ /* 0x000fc8000f8ec03f */
[----:B------:R-:W-:-:S03]  /*1470*/  UIADD3 UR5, UR4, -UR5, URZ ;  /* 0x8000000504057290 */ /* 0x000fc6000fffe03f */
[----:B------:R-:W-:Y:S01]  /*1480*/  ULDC UR4, c[0x0][0x28c] ;  /* 0x0000a30000047ab9 */ /* 0x000fe20000000800 */
[----:B------:R-:W-:Y:S01]  /*1490*/  ULEA UR5, UR5, UR41, 0xb ;  /* 0x0000002905057291 */ /* 0x000fe2000f8e583f */
[----:B------:R-:W-:-:S03]  /*14a0*/  ISETP.LT.AND P0, PT, RZ, UR4, PT ;  /* 0x00000004ff007c0c */ /* 0x000fc6000bf01270 */
[----:B------:R-:W-:-:S04]  /*14b0*/  UIADD3 UR5, UR5, 0x200, URZ ;  /* 0x0000020005057890 */ /* 0x000fc8000fffe03f */
[----:B------:R-:W-:-:S04]  /*14c0*/  USHF.R.U32.HI UR5, URZ, 0x4, UR5 ;  /* 0x000000043f057899 */ /* 0x000fc80008011605 */
[----:B------:R-:W-:Y:S02]  /*14d0*/  ULOP3.LUT UR42, UR5, 0x3fff, URZ, 0xc0, !UPT ;  /* 0x00003fff052a7892 */ /* 0x000fe4000f8ec03f */
[----:B01---5:R-:W-:Y:S10]  /*14e0*/  @P0 BRA `(.L_x_18) ;  /* 0x0000000000400947 */ /* 0x023ff40003800000 */
[----:B------:R-:W-:Y:S01]  /*14f0*/  MOV R0, 0x0 ;  /* 0x0000000000007802 */ /* 0x000fe20000000f00 */
[----:B------:R-:W-:Y:S01]  /*1500*/  ULDC.64 UR4, c[0x4][0x68] ;  /* 0x01001a0000047ab9 */ /* 0x000fe20000000a00 */
[----:B------:R-:W-:Y:S01]  /*1510*/  ULDC.64 UR6, c[0x4][0x8] ;  /* 0x0100020000067ab9 */ /* 0x000fe20000000a00 */
[----:B01----:R-:W-:Y:S01]  /*1520*/  IMAD.U32 R4, RZ, RZ, UR4 ;  /* 0x00000004ff047e24 */ /* 0x003fe2000f8e00ff */
[----:B------:R0:W1:Y:S01]  /*1530*/  LDC.64 R14, c[0x4][R0] ;  /* 0x01000000000e7b82 */ /* 0x0000620000000a00 */
[----:B------:R-:W-:Y:S01]  /*1540*/  IMAD.U32 R5, RZ, RZ, UR5 ;  /* 0x00000005ff057e24 */ /* 0x000fe2000f8e00ff */
[----:B------:R-:W-:Y:S01]  /*1550*/  ULDC.64 UR4, c[0x4][0x70] ;  /* 0x01001c0000047ab9 */ /* 0x000fe20000000a00 */
[----:B------:R-:W-:Y:S02]  /*1560*/  IMAD.U32 R10, RZ, RZ, UR6 ;  /* 0x00000006ff0a7e24 */ /* 0x000fe4000f8e00ff */
[----:B------:R-:W-:Y:S02]  /*1570*/  IMAD.U32 R6, RZ, RZ, UR4 ;  /* 0x00000004ff067e24 */ /* 0x000fe4000f8e00ff */
[----:B------:R-:W-:-:S02]  /*1580*/  IMAD.U32 R7, RZ, RZ, UR5 ;  /* 0x00000005ff077e24 */ /* 0x000fc4000f8e00ff */
[----:B------:R-:W-:Y:S02]  /*1590*/  IMAD.U32 R11, RZ, RZ, UR7 ;  /* 0x00000007ff0b7e24 */ /* 0x000fe4000f8e00ff */
[----:B------:R-:W-:Y:S02]  /*15a0*/  IMAD.MOV.U32 R8, RZ, RZ, 0x1e1 ;  /* 0x000001e1ff087424 */ /* 0x000fe400078e00ff */
[----:B------:R-:W-:Y:S02]  /*15b0*/  IMAD.MOV.U32 R12, RZ, RZ, 0x1 ;  /* 0x00000001ff0c7424 */ /* 0x000fe400078e00ff */
[----:B0-----:R-:W-:-:S07]  /*15c0*/  IMAD.MOV.U32 R13, RZ, RZ, RZ ;  /* 0x000000ffff0d7224 */ /* 0x001fce00078e00ff */
[----:B------:R-:W-:-:S07]  /*15d0*/  LEPC R20, `(.L_x_18) ;  /* 0x000000001014794e */ /* 0x000fce0000000000 */
[----:B-1---5:R-:W-:Y:S05]  /*15e0*/  CALL.ABS.NOINC R14 ;  /* 0x000000000e007343 */ /* 0x022fea0003c00000 */
.L_x_18:
[----:B------:R-:W-:-:S13]  /*15f0*/  ISETP.NE.AND P0, PT, R50, 0x3, PT ;  /* 0x000000033200780c */ /* 0x000fda0003f05270 */
[----:B------:R-:W-:Y:S05]  /*1600*/  @!P0 BRA `(.L_x_19) ;  /* 0x0000000000048947 */ /* 0x000fea0003800000 */
[----:B------:R-:W-:Y:S01]  /*1610*/  BPT.TRAP 0x1 ;  /* 0x000000040000795c */ /* 0x000fe20000300000 */
.L_x_19:
[----:B------:R-:W-:Y:S02]  /*1620*/  IMAD.U32 R3, RZ, RZ, UR39 ;  /* 0x00000027ff037e24 */ /* 0x000fe4000f8e00ff */
[----:B------:R-:W-:-:S03]  /*1630*/  IMAD.U32 R0, RZ, RZ, UR38 ;  /* 0x00000026ff007e24 */ /* 0x000fc6000f8e00ff */
[----:B------:R-:W-:Y:S02]  /*1640*/  LEA R3, R3, UR41, 0x3 ;  /* 0x0000002903037c11 */ /* 0x000fe4000f8e18ff */
[----:B------:R-:W-:-:S04]  /*1650*/  SHF.L.U32 R0, R0, 0x1f, RZ ;  /* 0x0000001f00007819 */ /* 0x000fc800000006ff */
[----:B------:R2:W3:Y:S01]  /*1660*/  SYNCS.PHASECHK.TRANS64.TRYWAIT P1, [R3+URZ], R0 ;  /* 0x00000000030075a7 */ /* 0x0004e2000802017f */
[----:B------:R-:W-:Y:S05]  /*1670*/  @!P0 BRA `(.L_x_20) ;  /* 0x0000000000048947 */ /* 0x000fea0003800000 */
[----:B------:R-:W-:Y:S01]  /*1680*/  BPT.TRAP 0x1 ;  /* 0x000000040000795c */ /* 0x000fe20000300000 */
.L_x_20:
[----:B---3--:R-:W-:Y:S05]  /*1690*/  @P1 BRA `(.L_x_21) ;  /* 0x0000000000081947 */ /* 0x008fea0003800000 */
[----:B------:R-:W3:Y:S02]  /*16a0*/  SYNCS.PHASECHK.TRANS64.TRYWAIT P1, [R3+URZ], R0 ;  /* 0x00000000030075a7 */ /* 0x000ee4000802017f */
[----:B---3--:R-:W-:Y:S05]  /*16b0*/  @!P1 BRA `(.L_x_22) ;  /* 0x0000004c00589947 */ /* 0x008fea0003800000 */
.L_x_21:
[----:B------:R-:W-:-:S04]  /*16c0*/  UISETP.LT.AND UP0, UPT, UR40, 0x1, UPT ;  /* 0x000000012800788c */ /* 0x000fc8000bf01270 */
[----:B------:R-:W-:-:S06]  /*16d0*/  USEL UR4, UR40, 0x1, UP0 ;  /* 0x0000000128047887 */ /* 0x000fcc0008000000 */
[----:B--23--:R-:W-:Y:S01]  /*16e0*/  IMAD.U32 R0, RZ, RZ, UR4 ;  /* 0x00000004ff007e24 */ /* 0x00cfe2000f8e00ff */
[----:B------:R-:W-:Y:S05]  /*16f0*/  WARPSYNC.ALL ;  /* 0x0000000000007948 */ /* 0x000fea0003800000 */
[----:B------:R-:W-:-:S04]  /*1700*/  IADD3 R0, -R0, UR40, RZ ;  /* 0x0000002800007c10 */ /* 0x000fc8000fffe1ff */
[----:B------:R-:W-:Y:S01]  /*1710*/  ISETP.GE.AND P1, PT, R0, 0x1, PT ;  /* 0x000000010000780c */ /* 0x000fe20003f26270 */
[----:B------:R-:W-:Y:S01]  /*1720*/  UIADD3 UR4, UR41, 0x36200, URZ ;  /* 0x0003620029047890 */ /* 0x000fe2000fffe03f */
[----:B------:R-:W-:Y:S01]  /*1730*/  WARPGROUP.ARRIVE ;  /* 0x00000000000079c5 */ /* 0x000fe20000000000 */
[----:B------:R-:W-:Y:S02]  /*1740*/  ULOP3.LUT UR42, UR42, 0x10000, URZ, 0xfc, !UPT ;  /* 0x000100002a2a7892 */ /* 0x000fe4000f8efc3f */
[----:B------:R-:W-:Y:S01]  /*1750*/  USHF.R.U32.HI UR4, URZ, 0x4, UR4 ;  /* 0x000000043f047899 */ /* 0x000fe20008011604 */
[----:B------:R-:W-:Y:S01]  /*1760*/  UMOV UR5, 0xc0000010 ;  /* 0xc000001000057882 */ /* 0x000fe20000000000 */
[----:B------:R-:W-:Y:S02]  /*1770*/  UMOV UR7, 0xc0000010 ;  /* 0xc000001000077882 */ /* 0x000fe40000000000 */
[----:B------:R-:W-:-:S04]  /*1780*/  ULOP3.LUT UR4, UR4, 0x3fff, URZ, 0xc0, !UPT ;  /* 0x00003fff04047892 */ /* 0x000fc8000f8ec03f */
[----:B------:R-:W-:Y:S02]  /*1790*/  ULOP3.LUT UR11, UR4, 0x10000, URZ, 0xfc, !UPT ;  /* 0x00010000040b7892 */ /* 0x000fe4000f8efc3f */
[----:B------:R-:W-:Y:S02]  /*17a0*/  UIMAD UR4, UR39, 0x300, UR42 ;  /* 0x00000300270478a4 */ /* 0x000fe4000f8e022a */
[----:B------:R-:W-:Y:S02]  /*17b0*/  ULEA UR6, UR39, UR11, 0x5 ;  /* 0x0000000b27067291 */ /* 0x000fe4000f8e283f */
[----:B------:R-:W-:Y:S02]  /*17c0*/  UIADD3 UR8, UR4, 0x100, URZ ;  /* 0x0000010004087890 */ /* 0x000fe4000fffe03f */
[----:B------:R-:W-:-:S05]  /*17d0*/  UIADD3 UR9, UR4, 0x200, URZ ;  /* 0x0000020004097890 */ /* 0x000fca000fffe03f */
[----:B------:R-:W-:Y:S01]  /*17e0*/  HGMMA.64x16x16.F32 R40, gdesc[UR4], RZ, !UPT, gsb0 ;  /* 0x00200000042879f0 */ /* 0x000fe2000c0008ff */
[----:B------:R-:W-:Y:S01]  /*17f0*/  UMOV UR4, UR8 ;  /* 0x0000000800047c82 */ /* 0x000fe20008000000 */
[----:B------:R-:W-:Y:S01]  /*1800*/  UMOV UR5, 0xc0000010 ;  /* 0xc000001000057882 */ /* 0x000fe20000000000 */
[----:B------:R-:W-:Y:S02]  /*1810*/  WARPGROUP.DEPBAR.LE gsb0, 0x0 ;  /* 0x00008000000079c5 */ /* 0x000fe40000010000 */
[----:B------:R-:W-:-:S06]  /*1820*/  WARPGROUP.ARRIVE ;  /* 0x00000000000079c5 */ /* 0x000fcc0000000000 */
[----:B------:R-:W-:Y:S01]  /*1830*/  HGMMA.64x16x16.F32 R32, gdesc[UR4], RZ, !UPT, gsb0 ;  /* 0x00200000042079f0 */ /* 0x000fe2000c0008ff */
[----:B------:R-:W-:Y:S01]  /*1840*/  UMOV UR4, UR9 ;  /* 0x0000000900047c82 */ /* 0x000fe20008000000 */
[----:B------:R-:W-:Y:S01]  /*1850*/  UMOV UR5, 0xc0000010 ;  /* 0xc000001000057882 */ /* 0x000fe20000000000 */
[----:B------:R-:W-:Y:S02]  /*1860*/  WARPGROUP.DEPBAR.LE gsb0, 0x0 ;  /* 0x00008000000079c5 */ /* 0x000fe40000010000 */
[----:B------:R-:W-:-:S06]  /*1870*/  WARPGROUP.ARRIVE ;  /* 0x00000000000079c5 */ /* 0x000fcc0000000000 */
[----:B------:R-:W-:Y:S03]  /*1880*/  HGMMA.64x16x16.F32 R24, gdesc[UR4], RZ, !UPT, gsb0 ;  /* 0x00200000041879f0 */ /* 0x000fe6000c0008ff */
[----:B------:R-:W-:Y:S02]  /*1890*/  WARPGROUP.DEPBAR.LE gsb0, 0x0 ;  /* 0x00008000000079c5 */ /* 0x000fe40000010000 */
[----:B------:R-:W-:Y:S05]  /*18a0*/  @!P1 BRA `(.L_x_23) ;  /* 0x0000000000e89947 */ /* 0x000fea0003800000 */
[----:B------:R-:W-:Y:S01]  /*18b0*/  UIADD3 UR4, UR39, 0x1, URZ ;  /* 0x0000000127047890 */ /* 0x000fe2000fffe03f */
[----:B------:R-:W-:Y:S02]  /*18c0*/  IMAD.MOV.U32 R3, RZ, RZ, R0 ;  /* 0x000000ffff037224 */ /* 0x000fe400078e0000 */
[----:B01----:R-:W-:Y:S01]  /*18d0*/  IMAD.U32 R4, RZ, RZ, UR39 ;  /* 0x00000027ff047e24 */ /* 0x003fe2000f8e00ff */
[----:B------:R-:W-:-:S04]  /*18e0*/  UISETP.NE.AND UP0, UPT, UR4, 0x12, UPT ;  /* 0x000000120400788c */ /* 0x000fc8000bf05270 */
[----:B------:R-:W-:Y:S02]  /*18f0*/  USEL UR5, URZ, 0x1, UP0 ;  /* 0x000000013f057887 */ /* 0x000fe40008000000 */
[----:B------:R-:W-:Y:S02]  /*1900*/  USEL UR8, UR4, URZ, UP0 ;  /* 0x0000003f04087287 */ /* 0x000fe40008000000 */
[----:B------:R-:W-:-:S06]  /*1910*/  ULOP3.LUT UR5, UR38, UR5, URZ, 0x3c, !UPT ;  /* 0x0000000526057292 */ /* 0x000fcc000f8e3c3f */
[----:B------:R-:W-:-:S07]  /*1920*/  IMAD.U32 R7, RZ, RZ, UR5 ;  /* 0x00000005ff077e24 */ /* 0x000fce000f8e00ff */
.L_x_30:
[----:B------:R-:W-:Y:S05]  /*1930*/  @!P0 BRA `(.L_x_24) ;  /* 0x0000000000048947 */ /* 0x000fea0003800000 */
[----:B------:R-:W-:Y:S01]  /*1940*/  BPT.TRAP 0x1 ;  /* 0x000000040000795c */ /* 0x000fe20000300000 */
.L_x_24:
[----:B------:R-:W-:Y:S01]  /*1950*/  ULEA UR4, UR8, UR41, 0x3 ;  /* 0x0000002908047291 */ /* 0x000fe2000f8e183f */
[----:B------:R-:W-:-:S08]  /*1960*/  SHF.L.U32 R5, R7, 0x1f, RZ ;  /* 0x0000001f07057819 */ /* 0x000fd000000006ff */
[----:B------:R0:W1:Y:S01]  /*1970*/  SYNCS.PHASECHK.TRANS64.TRYWAIT P1, [UR4], R5 ;  /* 0x00000005ff0075a7 */ /* 0x0000620008020144 */
[----:B------:R-:W-:Y:S05]  /*1980*/  @!P0 BRA `(.L_x_25) ;  /* 0x0000000000048947 */ /* 0x000fea0003800000 */
[----:B------:R-:W-:Y:S01]  /*1990*/  BPT.TRAP 0x1 ;  /* 0x000000040000795c */ /* 0x000fe20000300000 */
.L_x_25:
[----:B-1----:R-:W-:Y:S05]  /*19a0*/  @P1 BRA `(.L_x_26) ;  /* 0x0000000000081947 */ /* 0x002fea0003800000 */
[----:B------:R-:W1:Y:S02]  /*19b0*/  SYNCS.PHASECHK.TRANS64.TRYWAIT P1, [UR4], R5 ;  /* 0x00000005ff0075a7 */ /* 0x000e640008020144 */
[----:B-1----:R-:W-:Y:S05]  /*19c0*/  @!P1 BRA `(.L_x_27) ;  /* 0x0000004800a89947 */ /* 0x002fea0003800000 */
.L_x_26:
[----:B------:R-:W-:Y:S01]  /*19d0*/  ULEA UR6, UR8, UR11, 0x5 ;  /* 0x0000000b08067291 */ /* 0x000fe2000f8e283f */
[----:B------:R-:W-:Y:S01]  /*19e0*/  WARPGROUP.ARRIVE ;  /* 0x00000000000079c5 */ /* 0x000fe20000000000 */
[----:B------:R-:W-:Y:S01]  /*19f0*/  UIMAD UR4, UR8, 0x300, UR42 ;  /* 0x00000300080478a4 */ /* 0x000fe2000f8e022a */
[----:B------:R-:W-:Y:S01]  /*1a00*/  UMOV UR7, 0xc0000010 ;  /* 0xc000001000077882 */ /* 0x000fe20000000000 */
[----:B------:R-:W-:Y:S02]  /*1a10*/  UMOV UR5, 0xc0000010 ;  /* 0xc000001000057882 */ /* 0x000fe40000000000 */
[----:B------:R-:W-:Y:S02]  /*1a20*/  UIADD3 UR9, UR4, 0x100, URZ ;  /* 0x0000010004097890 */ /* 0x000fe4000fffe03f */
[----:B------:R-:W-:-:S03]  /*1a30*/  UIADD3 UR10, UR4, 0x200, URZ ;  /* 0x00000200040a7890 */ /* 0x000fc6000fffe03f */
[----:B------:R-:W-:Y:S01]  /*1a40*/  HGMMA.64x16x16.F32 R40, gdesc[UR4], R40, gsb0 ;  /* 0x00200000042879f0 */ /* 0x000fe20008000828 */
[----:B------:R-:W-:Y:S01]  /*1a50*/  UMOV UR5, 0xc0000010 ;  /* 0xc000001000057882 */ /* 0x000fe20000000000 */
[----:B------:R-:W-:Y:S01]  /*1a60*/  UMOV UR4, UR9 ;  /* 0x0000000900047c82 */ /* 0x000fe20008000000 */
[----:B------:R-:W-:Y:S02]  /*1a70*/  WARPGROUP.DEPBAR.LE gsb0, 0x0 ;  /* 0x00008000000079c5 */ /* 0x000fe40000010000 */
[----:B------:R-:W-:-:S06]  /*1a80*/  WARPGROUP.ARRIVE ;  /* 0x00000000000079c5 */ /* 0x000fcc0000000000 */
[----:B------:R-:W-:Y:S01]  /*1a90*/  HGMMA.64x16x16.F32 R32, gdesc[UR4], R32, gsb0 ;  /* 0x00200000042079f0 */ /* 0x000fe20008000820 */
[----:B------:R-:W-:Y:S01]  /*1aa0*/  UMOV UR4, UR10 ;  /* 0x0000000a00047c82 */ /* 0x000fe20008000000 */
[----:B------:R-:W-:Y:S01]  /*1ab0*/  UMOV UR5, 0xc0000010 ;  /* 0xc000001000057882 */ /* 0x000fe20000000000 */
[----:B------:R-:W-:Y:S02]  /*1ac0*/  WARPGROUP.DEPBAR.LE gsb0, 0x0 ;  /* 0x00008000000079c5 */ /* 0x000fe40000010000 */
[----:B------:R-:W-:-:S06]  /*1ad0*/  WARPGROUP.ARRIVE ;  /* 0x00000000000079c5 */ /* 0x000fcc0000000000 */
[----:B------:R-:W-:Y:S03]  /*1ae0*/  HGMMA.64x16x16.F32 R24, gdesc[UR4], R24, gsb0 ;  /* 0x00200000041879f0 */ /* 0x000fe60008000818 */
[----:B------:R-:W-:Y:S02]  /*1af0*/  WARPGROUP.DEPBAR.LE gsb0, 0x0 ;  /* 0x00008000000079c5 */ /* 0x000fe40000010000 */
[----:B------:R-:W-:Y:S05]  /*1b00*/  @!P0 BRA `(.L_x_28) ;  /* 0x0000000000048947 */ /* 0x000fea0003800000 */
[----:B------:R-:W-:Y:S01]  /*1b10*/  BPT.TRAP 0x1 ;  /* 0x000000040000795c */ /* 0x000fe20000300000 */
.L_x_28:
[----:B------:R-:W-:-:S13]  /*1b20*/  ISETP.NE.AND P1, PT, R23, RZ, PT ;  /* 0x000000ff1700720c */ /* 0x000fda0003f25270 */
[----:B01----:R-:W-:-:S05]  /*1b30*/  @P1 LEA R5, R4, UR41, 0x3 ;  /* 0x0000002904051c11 */ /* 0x003fca000f8e18ff */
[----:B------:R-:W-:-:S05]  /*1b40*/  @P1 VIADD R5, R5, 0x90 ;  /* 0x0000009005051836 */ /* 0x000fca0000000000 */
[----:B------:R-:W-:-:S04]  /*1b50*/  @P1 PRMT R5, R22, 0x654, R5 ;  /* 0x0000065416051816 */ /* 0x000fc80000000005 */
[----:B------:R0:W-:Y:S01]  /*1b60*/  @P1 SYNCS.ARRIVE.TRANS64.RED.A1T0 RZ, [R5+URZ], RZ ;  /* 0x000000ff05ff19a7 */ /* 0x0001e2000810043f */
[----:B------:R-:W-:-:S13]  /*1b70*/  ISETP.GT.U32.AND P1, PT, R19, 0x1, PT ;  /* 0x000000011300780c */ /* 0x000fda0003f24070 */
[----:B0-----:R-:W-:Y:S05]  /*1b80*/  @P1 BRA `(.L_x_29) ;  /* 0x0000000000041947 */ /* 0x001fea0003800000 */
[----:B------:R-:W-:Y:S01]  /*1b90*/  BPT.TRAP 0x1 ;  /* 0x000000040000795c */ /* 0x000fe20000300000 */
.L_x_29:
[----:B------:R-:W-:Y:S01]  /*1ba0*/  UIADD3 UR8, UR8, 0x1, URZ ;  /* 0x0000000108087890 */ /* 0x000fe2000fffe03f */
[C---:B------:R-:W-:Y:S01]  /*1bb0*/  ISETP.GT.AND P2, PT, R3.reuse, 0x1, PT ;  /* 0x000000010300780c */ /* 0x040fe20003f44270 */
[----:B------:R-:W-:Y:S02]  /*1bc0*/  VIADD R4, R4, 0x1 ;  /* 0x0000000104047836 */ /* 0x000fe40000000000 */
[----:B------:R-:W-:Y:S01]  /*1bd0*/  UISETP.NE.AND UP0, UPT, UR8, 0x12, UPT ;  /* 0x000000120800788c */ /* 0x000fe2000bf05270 */
[----:B------:R-:W-:Y:S02]  /*1be0*/  VIADD R3, R3, 0xffffffff ;  /* 0xffffffff03037836 */ /* 0x000fe40000000000 */
[C---:B------:R-:W-:Y:S01]  /*1bf0*/  ISETP.NE.AND P1, PT, R4.reuse, 0x12, PT ;  /* 0x000000120400780c */ /* 0x040fe20003f25270 */
[----:B------:R-:W-:Y:S02]  /*1c00*/  USEL UR4, URZ, 0x1, UP0 ;  /* 0x000000013f047887 */ /* 0x000fe40008000000 */
[----:B------:R-:W-:Y:S01]  /*1c10*/  USEL UR8, UR8, URZ, UP0 ;  /* 0x0000003f08087287 */ /* 0x000fe20008000000 */
[----:B------:R-:W-:-:S03]  /*1c20*/  SEL R4, R4, RZ, P1 ;  /* 0x000000ff04047207 */ /* 0x000fc60000800000 */
[----:B------:R-:W-:Y:S01]  /*1c30*/  LOP3.LUT R7, R7, UR4, RZ, 0x3c, !PT ;  /* 0x0000000407077c12 */ /* 0x000fe2000f8e3cff */
[----:B------:R-:W-:Y:S07]  /*1c40*/  @P2 BRA `(.L_x_30) ;  /* 0xfffffffc00382947 */ /* 0x000fee000383ffff */
.L_x_23:
[----:B------:R-:W2:Y:S02]  /*1c50*/  LDC R3, c[0x0][0x28c] ;  /* 0x0000a300ff037b82 */ /* 0x000ea40000000800 */
[----:B--2---:R-:W-:-:S13]  /*1c60*/  ISETP.GE.AND P1, PT, R3, 0x1, PT ;  /* 0x000000010300780c */ /* 0x004fda0003f26270 */
[----:B------:R-:W-:Y:S05]  /*1c70*/  @!P1 BRA `(.L_x_31) ;  /* 0x0000000000389947 */ /* 0x000fea0003800000 */
[----:B------:R-:W-:Y:S05]  /*1c80*/  @!P0 BRA `(.L_x_32) ;  /* 0x0000000000048947 */ /* 0x000fea0003800000 */
[----:B------:R-:W-:Y:S01]  /*1c90*/  BPT.TRAP 0x1 ;  /* 0x000000040000795c */ /* 0x000fe20000300000 */
.L_x_32:
[----:B------:R-:W-:-:S13]  /*1ca0*/  ISETP.NE.AND P0, PT, R23, RZ, PT ;  /* 0x000000ff1700720c */ /* 0x000fda0003f05270 */
[----:B------:R-:W-:-:S04]  /*1cb0*/  @P0 VIADD R0, R0, UR39 ;  /* 0x0000002700000c36 */ /* 0x000fc80008000000 */
[----:B01----:R-:W-:-:S05]  /*1cc0*/  @P0 IMAD.WIDE.U32 R4, R0, 0x38e38e39, RZ ;  /* 0x38e38e3900040825 */ /* 0x003fca00078e00ff */
[----:B------:R-:W-:-:S05]  /*1cd0*/  @P0 SHF.R.U32.HI R5, RZ, 0x2, R5 ;  /* 0x00000002ff050819 */ /* 0x000fca0000011605 */
[----:B------:R-:W-:-:S05]  /*1ce0*/  @P0 IMAD R0, R5, -0x12, R0 ;  /* 0xffffffee05000824 */ /* 0x000fca00078e0200 */
[----:B------:R-:W-:-:S05]  /*1cf0*/  @P0 LEA R0, R0, UR41, 0x3 ;  /* 0x0000002900000c11 */ /* 0x000fca000f8e18ff */
[----:B------:R-:W-:-:S05]  /*1d00*/  @P0 VIADD R3, R0, 0x90 ;  /* 0x0000009000030836 */ /* 0x000fca0000000000 */
[----:B------:R-:W-:-:S04]  /*1d10*/  @P0 PRMT R3, R22, 0x654, R3 ;  /* 0x0000065416030816 */ /* 0x000fc80000000003 */
[----:B------:R2:W-:Y:S01]  /*1d20*/  @P0 SYNCS.ARRIVE.TRANS64.RED.A1T0 RZ, [R3+URZ], RZ ;  /* 0x000000ff03ff09a7 */ /* 0x0005e2000810043f */
[----:B------:R-:W-:-:S13]  /*1d30*/  ISETP.GT.U32.AND P0, PT, R19, 0x1, PT ;  /* 0x000000011300780c */ /* 0x000fda0003f04070 */
[----:B--2---:R-:W-:Y:S05]  /*1d40*/  @P0 BRA `(.L_x_31) ;  /* 0x0000000000040947 */ /* 0x004fea0003800000 */
[----:B------:R-:W-:Y:S01]  /*1d50*/  BPT.TRAP 0x1 ;  /* 0x000000040000795c */ /* 0x000fe20000300000 */
.L_x_31:
[----:B------:R-:W2:Y:S01]  /*1d60*/  LDC R6, c[0x0][0x288] ;  /* 0x0000a200ff067b82 */ /* 0x000ea20000000800 */
[--C-:B------:R-:W-:Y:S01]  /*1d70*/  SHF.R.U32.HI R0, RZ, 0x2, R18.reuse ;  /* 0x00000002ff007819 */ /* 0x100fe20000011612 */
[----:B------:R-:W-:Y:S01]  /*1d80*/  IMAD.SHL.U32 R53, R53, 0x10, RZ ;  /* 0x0000001035357824 */ /* 0x000fe200078e00ff */
[----:B01----:R-:W-:Y:S01]  /*1d90*/  SHF.R.U32.HI R5, RZ, 0x7, R18 ;  /* 0x00000007ff057819 */ /* 0x003fe20000011612 */
[----:B------:R-:W-:Y:S01]  /*1da0*/  UIADD3 UR39, UR40, UR39, URZ ;  /* 0x0000002728277290 */ /* 0x000fe2000fffe03f */
[----:B------:R-:W-:Y:S01]  /*1db0*/  LOP3.LUT R3, R0, 0x7, RZ, 0xc0, !PT ;  /* 0x0000000700037812 */ /* 0x000fe200078ec0ff */
[C---:B------:R-:W-:Y:S01]  /*1dc0*/  IMAD.SHL.U32 R14, R18.reuse, 0x2, RZ ;  /* 0x00000002120e7824 */ /* 0x040fe200078e00ff */
[----:B------:R-:W-:Y:S01]  /*1dd0*/  LOP3.LUT R0, R5, 0x1, RZ, 0xc0, !PT ;  /* 0x0000000105007812 */ /* 0x000fe200078ec0ff */
[----:B------:R-:W-:Y:S01]  /*1de0*/  UISETP.GT.U32.AND UP0, UPT, UR39, 0x11, UPT ;  /* 0x000000112700788c */ /* 0x000fe2000bf04070 */
[C---:B------:R-:W-:Y:S01]  /*1df0*/  LOP3.LUT R5, R18.reuse, 0x3, RZ, 0xc0, !PT ;  /* 0x0000000312057812 */ /* 0x040fe200078ec0ff */
[----:B------:R-:W-:Y:S01]  /*1e00*/  ULDC UR7, c[0x0][0x284] ;  /* 0x0000a10000077ab9 */ /* 0x000fe20000000800 */
[----:B------:R-:W-:Y:S01]  /*1e10*/  LOP3.LUT R4, R18, 0x60, RZ, 0xc0, !PT ;  /* 0x0000006012047812 */ /* 0x000fe200078ec0ff */
[----:B------:R-:W-:Y:S01]  /*1e20*/  IMAD.SHL.U32 R8, R0, 0x40, RZ ;  /* 0x0000004000087824 */ /* 0x000fe200078e00ff */
[----:B------:R-:W-:Y:S01]  /*1e30*/  UISETP.LT.U32.AND UP0, UPT, UR40, 0x12, UP0 ;  /* 0x000000122800788c */ /* 0x000fe20008701070 */
[----:B------:R-:W-:Y:S01]  /*1e40*/  SHF.R.S32.HI R21, RZ, 0x1f, R51 ;  /* 0x0000001fff157819 */ /* 0x000fe20000011433 */
[----:B------:R-:W-:Y:S01]  /*1e50*/  UISETP.GE.U32.AND UP1, UPT, UR40, 0x12, UPT ;  /* 0x000000122800788c */ /* 0x000fe2000bf26070 */
[----:B------:R-:W-:Y:S01]  /*1e60*/  SHF.R.U32.HI R4, RZ, 0x1, R4 ;  /* 0x00000001ff047819 */ /* 0x000fe20000011604 */
[----:B------:R-:W-:Y:S01]  /*1e70*/  ULDC.64 UR8, c[0x0][0x5d0] ;  /* 0x0001740000087ab9 */ /* 0x000fe20000000a00 */
[C---:B------:R-:W-:Y:S01]  /*1e80*/  LOP3.LUT R14, R53.reuse, 0x6, R14, 0xf8, !PT ;  /* 0x00000006350e7812 */ /* 0x040fe200078ef80e */
[----:B------:R-:W-:Y:S01]  /*1e90*/  UIMAD.WIDE.U32 UR4, UR39, 0x38e38e39, URZ ;  /* 0x38e38e39270478a5 */ /* 0x000fe2000f8e003f */
[--C-:B------:R-:W-:Y:S01]  /*1ea0*/  IADD3 R7, RZ, -R4, -R3.reuse ;  /* 0x80000004ff077210 */ /* 0x100fe20007ffe803 */
[----:B------:R-:W-:Y:S01]  /*1eb0*/  USEL UR6, URZ, 0x1, !UP0 ;  /* 0x000000013f067887 */ /* 0x000fe2000c000000 */
[----:B------:R-:W-:Y:S01]  /*1ec0*/  LOP3.LUT R3, R8, 0x40, R3, 0xe2, !PT ;  /* 0x0000004008037812 */ /* 0x000fe200078ee203 */
[C---:B------:R-:W-:Y:S01]  /*1ed0*/  IMAD.WIDE R8, R52.reuse, 0x180, RZ ;  /* 0x0000018034087825 */ /* 0x040fe200078e02ff */
[----:B--2---:R-:W-:Y:S01]  /*1ee0*/  ISETP.GE.AND P0, PT, R53, R6, PT ;  /* 0x000000063500720c */ /* 0x004fe20003f06270 */
[----:B------:R-:W-:Y:S01]  /*1ef0*/  USHF.R.U32.HI UR4, URZ, 0x2, UR5 ;  /* 0x000000023f047899 */ /* 0x000fe20008011605 */
[----:B------:R-:W-:Y:S01]  /*1f00*/  SHF.R.S32.HI R15, RZ, 0x1f, R14 ;  /* 0x0000001fff0f7819 */ /* 0x000fe2000001140e */
[----:B------:R-:W-:Y:S01]  /*1f10*/  IMAD R10, R5, -0x2, R6 ;  /* 0xfffffffe050a7824 */ /* 0x000fe200078e0206 */
[----:B------:R-:W-:Y:S01]  /*1f20*/  ULOP3.LUT UR38, UR38, UR6, URZ, 0x3c, !UPT ;  /* 0x0000000626267292 */ /* 0x000fe2000f8e3c3f */
[----:B------:R-:W-:Y:S01]  /*1f30*/  IMAD R5, R52, 0x180, RZ ;  /* 0x0000018034057824 */ /* 0x000fe200078e02ff */
[----:B------:R-:W-:Y:S01]  /*1f40*/  LOP3.LUT R63, R8, R3, R4, 0xfe, !PT ;  /* 0x00000003083f7212 */ /* 0x000fe200078efe04 */
[----:B------:R-:W-:Y:S01]  /*1f50*/  IMAD R6, R21, UR8, RZ ;  /* 0x0000000815067c24 */ /* 0x000fe2000f8e02ff */
[----:B------:R-:W-:Y:S01]  /*1f60*/  UIMAD UR39, UR4, -0x12, UR39 ;  /* 0xffffffee042778a4 */ /* 0x000fe2000f8e0227 */
[----:B------:R-:W-:Y:S01]  /*1f70*/  IMAD R0, R0, -0x40, R7 ;  /* 0xffffffc000007824 */ /* 0x000fe200078e0207 */
[----:B------:R-:W-:Y:S01]  /*1f80*/  ISETP.GE.OR P0, PT, R5, UR7, P0 ;  /* 0x0000000705007c0c */ /* 0x000fe20008706670 */
[C---:B------:R-:W-:Y:S01]  /*1f90*/  IMAD R11, R51.reuse, UR9, R6 ;  /* 0x00000009330b7c24 */ /* 0x040fe2000f8e0206 */
[----:B------:R-:W-:Y:S01]  /*1fa0*/  @UP1 ULOP3.LUT UR38, UR38, 0x1, UR4, 0x78, !UPT ;  /* 0x0000000126261892 */ /* 0x000fe2000f8e7804 */
[----:B------:R-:W-:Y:S01]  /*1fb0*/  IMAD.WIDE.U32 R6, R51, UR8, R14 ;  /* 0x0000000833067c25 */ /* 0x000fe2000f8e000e */
[----:B------:R-:W-:-:S03]  /*1fc0*/  IADD3 R4, -R5, UR7, R0 ;  /* 0x0000000705047c10 */ /* 0x000fc6000fffe100 */
[----:B------:R-:W-:Y:S02]  /*1fd0*/  IMAD.IADD R7, R7, 0x1, R11 ;  /* 0x0000000107077824 */ /* 0x000fe400078e020b */
[----:B------:R-:W-:Y:S02]  /*1fe0*/  IMAD.IADD R3, R10, 0x1, -R53 ;  /* 0x000000010a037824 */ /* 0x000fe400078e0a35 */
[----:B------:R-:W-:Y:S02]  /*1ff0*/  IMAD.MOV.U32 R0, RZ, RZ, -0x1 ;  /* 0xffffffffff007424 */ /* 0x000fe400078e00ff */
[----:B------:R-:W-:Y:S05]  /*2000*/  @P0 BRA `(.L_x_33) ;  /* 0x0000001c00f40947 */ /* 0x000fea0003800000 */
[----:B------:R-:W0:Y:S01]  /*2010*/  LDC.64 R12, c[0x0][0x5c8] ;  /* 0x00017200ff0c7b82 */ /* 0x000e220000000a00 */
[----:B-----5:R-:W-:Y:S01]  /*2020*/  FSETP.NEU.AND P1, PT, R49, RZ, PT ;  /* 0x000000ff3100720b */ /* 0x020fe20003f2d000 */
[----:B------:R-:W-:Y:S01]  /*2030*/  BSSY B0, `(.L_x_33) ;  /* 0x00001fa000007945 */ /* 0x000fe20003800000 */
[----:B------:R-:W-:-:S04]  /*2040*/  ISETP.GT.AND P0, PT, R4, RZ, PT ;  /* 0x000000ff0400720c */ /* 0x000fc80003f04270 */
[----:B------:R-:W-:Y:S01]  /*2050*/  ISETP.GT.AND P2, PT, R3, RZ, P0 ;  /* 0x000000ff0300720c */ /* 0x000fe20000744270 */
[-C--:B0-----:R-:W-:Y:S02]  /*2060*/  IMAD R10, R9, R12.reuse, RZ ;  /* 0x0000000c090a7224 */ /* 0x081fe400078e02ff */
[----:B------:R-:W-:-:S04]  /*2070*/  IMAD.WIDE.U32 R52, R63, R12, R6 ;  /* 0x0000000c3f347225 */ /* 0x000fc800078e0006 */
[----:B------:R-:W-:-:S04]  /*2080*/  IMAD R5, R63, R13, R10 ;  /* 0x0000000d3f057224 */ /* 0x000fc800078e020a */
[----:B------:R-:W-:Y:S01]  /*2090*/  IMAD.IADD R67, R53, 0x1, R5 ;  /* 0x0000000135437824 */ /* 0x000fe200078e0205 */
[----:B------:R-:W-:Y:S06]  /*20a0*/  @!P1 BRA `(.L_x_34) ;  /* 0x0000001400889947 */ /* 0x000fec0003800000 */
[----:B------:R-:W0:Y:S01]  /*20b0*/  LDC.64 R56, c[0x0][0x5b8] ;  /* 0x00016e00ff387b82 */ /* 0x000e220000000a00 */
[----:B------:R-:W-:-:S07]  /*20c0*/  ULDC.64 UR4, c[0x0][0x5c0] ;  /* 0x0001700000047ab9 */ /* 0x000fce0000000a00 */
[----:B------:R-:W1:Y:S08]  /*20d0*/  LDC.64 R64, c[0x0][0x5b0] ;  /* 0x00016c00ff407b82 */ /* 0x000e700000000a00 */
[----:B------:R-:W2:Y:S01]  /*20e0*/  LDC.64 R60, c[0x0][0x5a8] ;  /* 0x00016a00ff3c7b82 */ /* 0x000ea20000000a00 */
[-C--:B0-----:R-:W-:Y:S02]  /*20f0*/  IMAD R6, R21, R56.reuse, RZ ;  /* 0x0000003815067224 */ /* 0x081fe400078e02ff */
[----:B------:R-:W-:-:S04]  /*2100*/  IMAD.WIDE.U32 R54, R51, R56, R14 ;  /* 0x0000003833367225 */ /* 0x000fc800078e000e */
[----:B------:R-:W-:Y:S02]  /*2110*/  IMAD R57, R51, R57, R6 ;  /* 0x0000003933397224 */ /* 0x000fe400078e0206 */
[-C--:B-1----:R-:W-:Y:S02]  /*2120*/  IMAD R8, R9, R64.reuse, RZ ;  /* 0x0000004009087224 */ /* 0x082fe400078e02ff */
[----:B------:R-:W-:Y:S02]  /*2130*/  IMAD.IADD R11, R55, 0x1, R57 ;  /* 0x00000001370b7824 */ /* 0x000fe400078e0239 */
[----:B------:R-:W-:Y:S02]  /*2140*/  IMAD.MOV.U32 R10, RZ, RZ, R54 ;  /* 0x000000ffff0a7224 */ /* 0x000fe400078e0036 */
[C---:B------:R-:W-:Y:S02]  /*2150*/  IMAD R59, R63.reuse, R65, R8 ;  /* 0x000000413f3b7224 */ /* 0x040fe400078e0208 */
[----:B------:R-:W-:-:S04]  /*2160*/  IMAD.WIDE.U32 R6, R63, R64, R10 ;  /* 0x000000403f067225 */ /* 0x000fc800078e000a */
[----:B------:R-:W-:Y:S01]  /*2170*/  IMAD.IADD R5, R7, 0x1, R59 ;  /* 0x0000000107057824 */ /* 0x000fe200078e023b */
[----:B--2---:R-:W-:-:S04]  /*2180*/  LEA R8, P1, R6, R60, 0x1 ;  /* 0x0000003c06087211 */ /* 0x004fc800078208ff */
[----:B------:R-:W-:-:S05]  /*2190*/  LEA.HI.X R9, R6, R61, R5, 0x1, P1 ;  /* 0x0000003d06097211 */ /* 0x000fca00008f0c05 */
[----:B------:R-:W2:Y:S01]  /*21a0*/  @P2 LDG.E.LTC128B.U16 R5, desc[UR36][R8.64] ;  /* 0x0000002408052981 */ /* 0x000ea2000c1e1520 */
[----:B------:R-:W-:Y:S01]  /*21b0*/  IMAD.WIDE.U32 R20, R63, R64, R14 ;  /* 0x000000403f147225 */ /* 0x000fe200078e000e */
[----:B------:R-:W-:Y:S01]  /*21c0*/  ISETP.GT.AND P3, PT, R3, 0x1, P0 ;  /* 0x000000010300780c */ /* 0x000fe20000764270 */
[----:B------:R-:W-:Y:S02]  /*21d0*/  BSSY B1, `(.L_x_35) ;  /* 0x0000011000017945 */ /* 0x000fe40003800000 */
[----:B------:R-:W-:Y:S02]  /*21e0*/  IMAD.IADD R21, R59, 0x1, R21 ;  /* 0x000000013b157824 */ /* 0x000fe400078e0215 */
[----:B------:R-:W-:-:S04]  /*21f0*/  IMAD.WIDE.U32 R20, R51, R56, R20 ;  /* 0x0000003833147225 */ /* 0x000fc800078e0014 */
[----:B------:R-:W-:Y:S02]  /*2200*/  IMAD.IADD R21, R57, 0x1, R21 ;  /* 0x0000000139157824 */ /* 0x000fe400078e0215 */
[----:B--2---:R-:W-:-:S05]  /*2210*/  HADD2.F32 R6, -RZ, R5.H0_H0 ;  /* 0x20000005ff067230 */ /* 0x004fca0000004100 */
[----:B------:R-:W-:Y:S01]  /*2220*/  FMUL R7, R6, R49 ;  /* 0x0000003106077220 */ /* 0x000fe20000400000 */
[----:B------:R-:W-:-:S03]  /*2230*/  LEA R6, P1, R52, UR4, 0x1 ;  /* 0x0000000434067c11 */ /* 0x000fc6000f8208ff */
[----:B------:R-:W-:-:S05]  /*2240*/  FFMA R7, R40, R48, R7 ;  /* 0x0000003028077223 */ /* 0x000fca0000000007 */
[----:B------:R-:W-:Y:S02]  /*2250*/  F2FP.F16.F32.PACK_AB R40, RZ, R7 ;  /* 0x00000007ff28723e */ /* 0x000fe400000000ff */
[----:B------:R-:W-:Y:S02]  /*2260*/  LEA.HI.X R7, R52, UR5, R67, 0x1, P1 ;  /* 0x0000000534077c11 */ /* 0x000fe400088f0c43 */
[----:B------:R-:W-:-:S03]  /*2270*/  LEA R52, P1, R20, R60, 0x1 ;  /* 0x0000003c14347211 */ /* 0x000fc600078208ff */
[----:B------:R0:W-:Y:S01]  /*2280*/  @P2 STG.E.U16 desc[UR36][R6.64], R40 ;  /* 0x0000002806002986 */ /* 0x0001e2000c101524 */
[----:B------:R-:W-:Y:S01]  /*2290*/  LEA.HI.X R53, R20, R61, R21, 0x1, P1 ;  /* 0x0000003d14357211 */ /* 0x000fe200008f0c15 */
[C---:B------:R-:W-:Y:S01]  /*22a0*/  IMAD.SHL.U32 R20, R64.reuse, 0x8, RZ ;  /* 0x0000000840147824 */ /* 0x040fe200078e00ff */
[----:B------:R-:W-:Y:S01]  /*22b0*/  SHF.L.U64.HI R21, R64, 0x3, R65 ;  /* 0x0000000340157819 */ /* 0x000fe20000010241 */
[----:B------:R-:W-:Y:S06]  /*22c0*/  @!P3 BRA `(.L_x_36) ;  /* 0x000000000004b947 */ /* 0x000fec0003800000 */
[----:B------:R1:W5:Y:S02]  /*22d0*/  LDG.E.LTC128B.U16 R5, desc[UR36][R52.64+0x2] ;  /* 0x0000022434057981 */ /* 0x000364000c1e1520 */
.L_x_36:
[----:B------:R-:W-:Y:S05]  /*22e0*/  BSYNC B1 ;  /* 0x0000000000017941 */ /* 0x000fea0003800000 */
.L_x_35:
[----:B------:R-:W-:Y:S01]  /*22f0*/  IMAD.WIDE.U32 R20, R63, R64, R20 ;  /* 0x000000403f147225 */ /* 0x000fe200078e0014 */
[----:B------:R-:W-:-:S03]  /*2300*/  ISETP.GT.AND P1, PT, R4, 0x8, PT ;  /* 0x000000080400780c */ /* 0x000fc60003f24270 */
[----:B-----5:R-:W-:Y:S01]  /*2310*/  HADD2.F32 R10, -RZ, R5.H0_H0 ;  /* 0x20000005ff0a7230 */ /* 0x020fe20000004100 */
[----:B------:R-:W-:Y:S01]  /*2320*/  IADD3 R54, P4, R54, R20, RZ ;  /* 0x0000001436367210 */ /* 0x000fe20007f9e0ff */
[----:B------:R-:W-:Y:S01]  /*2330*/  IMAD.IADD R59, R59, 0x1, R21 ;  /* 0x000000013b3b7824 */ /* 0x000fe200078e0215 */
[----:B------:R-:W-:Y:S02]  /*2340*/  ISETP.GT.AND P2, PT, R3, RZ, P1 ;  /* 0x000000ff0300720c */ /* 0x000fe40000f44270 */
[----:B------:R-:W-:Y:S01]  /*2350*/  FMUL R10, R10, R49 ;  /* 0x000000310a0a7220 */ /* 0x000fe20000400000 */
[----:B------:R-:W-:-:S03]  /*2360*/  IMAD.X R11, R59, 0x1, R11, P4 ;  /* 0x000000013b0b7824 */ /* 0x000fc600020e060b */
[----:B------:R-:W-:Y:S01]  /*2370*/  FFMA R41, R41, R48, R10 ;  /* 0x0000003029297223 */ /* 0x000fe2000000000a */
[----:B------:R-:W-:-:S04]  /*2380*/  LEA R10, P4, R54, R60, 0x1 ;  /* 0x0000003c360a7211 */ /* 0x000fc800078808ff */
[----:B------:R-:W-:Y:S02]  /*2390*/  LEA.HI.X R11, R54, R61, R11, 0x1, P4 ;  /* 0x0000003d360b7211 */ /* 0x000fe400020f0c0b */
[----:B------:R-:W-:Y:S02]  /*23a0*/  F2FP.F16.F32.PACK_AB R41, RZ, R41 ;  /* 0x00000029ff29723e */ /* 0x000fe400000000ff */
[----:B------:R-:W-:-:S03]  /*23b0*/  PRMT R54, R5, 0x7610, R54 ;  /* 0x0000761005367816 */ /* 0x000fc60000000036 */
[----:B------:R2:W-:Y:S04]  /*23c0*/  @P3 STG.E.U16 desc[UR36][R6.64+0x2], R41 ;  /* 0x0000022906003986 */ /* 0x0005e8000c101524 */
[----:B------:R-:W3:Y:S01]  /*23d0*/  @P2 LDG.E.LTC128B.U16 R54, desc[UR36][R10.64] ;  /* 0x000000240a362981 */ /* 0x000ee2000c1e1520 */
[----:B------:R-:W-:Y:S01]  /*23e0*/  IADD3 R14, P3, R14, R20, RZ ;  /* 0x000000140e0e7210 */ /* 0x000fe20007f7e0ff */
[----:B------:R-:W-:Y:S01]  /*23f0*/  BSSY B1, `(.L_x_37) ;  /* 0x0000011000017945 */ /* 0x000fe20003800000 */
[C---:B------:R-:W-:Y:S02]  /*2400*/  SHF.L.U64.HI R21, R12.reuse, 0x4, R13 ;  /* 0x000000040c157819 */ /* 0x040fe4000001020d */
[----:B0-----:R-:W-:Y:S01]  /*2410*/  LEA R40, P4, R12, R6, 0x4 ;  /* 0x000000060c287211 */ /* 0x001fe200078820ff */
[----:B------:R-:W-:Y:S01]  /*2420*/  IMAD.X R15, R15, 0x1, R59, P3 ;  /* 0x000000010f0f7824 */ /* 0x000fe200018e063b */
[----:B------:R-:W-:-:S03]  /*2430*/  ISETP.GT.AND P3, PT, R3, 0x1, P1 ;  /* 0x000000010300780c */ /* 0x000fc60000f64270 */
[----:B--2---:R-:W-:Y:S02]  /*2440*/  IMAD.X R41, R21, 0x1, R7, P4 ;  /* 0x0000000115297824 */ /* 0x004fe400020e0607 */
[----:B------:R-:W-:-:S04]  /*2450*/  IMAD.WIDE.U32 R14, R51, R56, R14 ;  /* 0x00000038330e7225 */ /* 0x000fc800078e000e */
[----:B------:R-:W-:Y:S02]  /*2460*/  IMAD.IADD R15, R57, 0x1, R15 ;  /* 0x00000001390f7824 */ /* 0x000fe400078e020f */
[----:B---3--:R-:W-:-:S05]  /*2470*/  HADD2.F32 R20, -RZ, R54.H0_H0 ;  /* 0x20000036ff147230 */ /* 0x008fca0000004100 */
[----:B------:R-:W-:Y:S01]  /*2480*/  FMUL R5, R20, R49 ;  /* 0x0000003114057220 */ /* 0x000fe20000400000 */
[----:B------:R-:W-:-:S03]  /*2490*/  LEA R20, P5, R14, R60, 0x1 ;  /* 0x0000003c0e147211 */ /* 0x000fc600078a08ff */
[----:B------:R-:W-:Y:S01]  /*24a0*/  FFMA R5, R42, R48, R5 ;  /* 0x000000302a057223 */ /* 0x000fe20000000005 */
[----:B------:R-:W-:-:S04]  /*24b0*/  LEA.HI.X R21, R14, R61, R15, 0x1, P5 ;  /* 0x0000003d0e157211 */ /* 0x000fc800028f0c0f */
[----:B------:R-:W-:-:S05]  /*24c0*/  F2FP.F16.F32.PACK_AB R5, RZ, R5 ;  /* 0x00000005ff05723e */ /* 0x000fca00000000ff */
[----:B------:R0:W-:Y:S01]  /*24d0*/  @P2 STG.E.U16 desc[UR36][R40.64], R5 ;  /* 0x0000000528002986 */ /* 0x0001e2000c101524 */
[----:B------:R-:W-:Y:S05]  /*24e0*/  @!P3 BRA `(.L_x_38) ;  /* 0x000000000004b947 */ /* 0x000fea0003800000 */
[----:B------:R2:W5:Y:S02]  /*24f0*/  LDG.E.LTC128B.U16 R54, desc[UR36][R20.64+0x2] ;  /* 0x0000022414367981 */ /* 0x000564000c1e1520 */
.L_x_38:
[----:B------:R-:W-:Y:S05]  /*2500*/  BSYNC B1 ;  /* 0x0000000000017941 */ /* 0x000fea0003800000 */
.L_x_37:
[----:B-----5:R-:W-:Y:S01]  /*2510*/  HADD2.F32 R14, -RZ, R54.H0_H0 ;  /* 0x20000036ff0e7230 */ /* 0x020fe20000004100 */
[----:B------:R-:W-:Y:S01]  /*2520*/  ISETP.GT.AND P2, PT, R3, 0x8, P0 ;  /* 0x000000080300780c */ /* 0x000fe20000744270 */
[----:B------:R-:W-:Y:S01]  /*2530*/  @P3 IMAD.MOV.U32 R15, RZ, RZ, R41 ;  /* 0x000000ffff0f3224 */ /* 0x000fe200078e0029 */
[----:B------:R-:W-:Y:S02]  /*2540*/  BSSY B1, `(.L_x_39) ;  /* 0x0000009000017945 */ /* 0x000fe40003800000 */
[----:B------:R-:W-:-:S04]  /*2550*/  FMUL R14, R14, R49 ;  /* 0x000000310e0e7220 */ /* 0x000fc80000400000 */
[----:B------:R-:W-:-:S05]  /*2560*/  FFMA R14, R43, R48, R14 ;  /* 0x000000302b0e7223 */ /* 0x000fca000000000e */
[----:B------:R-:W-:-:S04]  /*2570*/  F2FP.F16.F32.PACK_AB R14, RZ, R14 ;  /* 0x0000000eff0e723e */ /* 0x000fc800000000ff */
[----:B0-----:R-:W-:Y:S01]  /*2580*/  PRMT R5, R14, 0x7610, R5 ;  /* 0x000076100e057816 */ /* 0x001fe20000000005 */
[----:B------:R-:W-:-:S05]  /*2590*/  @P3 IMAD.MOV.U32 R14, RZ, RZ, R40 ;  /* 0x000000ffff0e3224 */ /* 0x000fca00078e0028 */
[----:B------:R0:W-:Y:S01]  /*25a0*/  @P3 STG.E.U16 desc[UR36][R14.64+0x2], R5 ;  /* 0x000002050e003986 */ /* 0x0001e2000c101524 */
[----:B------:R-:W-:Y:S05]  /*25b0*/  @!P2 BRA `(.L_x_40) ;  /* 0x000000000004a947 */ /* 0x000fea0003800000 */
[----:B------:R3:W5:Y:S02]  /*25c0*/  LDG.E.LTC128B.U16 R54, desc[UR36][R52.64+0x10] ;  /* 0x0000102434367981 */ /* 0x000764000c1e1520 */
.L_x_40:
[----:B------:R-:W-:Y:S05]  /*25d0*/  BSYNC B1 ;  /* 0x0000000000017941 */ /* 0x000fea0003800000 */
.L_x_39:
[----:B0----5:R-:W-:Y:S01]  /*25e0*/  HADD2.F32 R14, -RZ, R54.H0_H0 ;  /* 0x20000036ff0e7230 */ /* 0x021fe20000004100 */
[----:B------:R-:W-:Y:S01]  /*25f0*/  ISETP.GT.AND P0, PT, R3, 0x9, P0 ;  /* 0x000000090300780c */ /* 0x000fe20000704270 */
[----:B------:R-:W-:Y:S03]  /*2600*/  BSSY B1, `(.L_x_41) ;  /* 0x0000007000017945 */ /* 0x000fe60003800000 */
[----:B------:R-:W-:-:S04]  /*2610*/  FMUL R5, R14, R49 ;  /* 0x000000310e057220 */ /* 0x000fc80000400000 */
[----:B------:R-:W-:-:S05]  /*2620*/  FFMA R5, R44, R48, R5 ;  /* 0x000000302c057223 */ /* 0x000fca0000000005 */
[----:B------:R-:W-:-:S05]  /*2630*/  F2FP.F16.F32.PACK_AB R5, RZ, R5 ;  /* 0x00000005ff05723e */ /* 0x000fca00000000ff */
[----:B------:R0:W-:Y:S01]  /*2640*/  @P2 STG.E.U16 desc[UR36][R6.64+0x10], R5 ;  /* 0x0000100506002986 */ /* 0x0001e2000c101524 */
[----:B------:R-:W-:Y:S05]  /*2650*/  @!P0 BRA `(.L_x_42) ;  /* 0x0000000000048947 */ /* 0x000fea0003800000 */
[----:B------:R4:W5:Y:S02]  /*2660*/  LDG.E.LTC128B.U16 R54, desc[UR36][R52.64+0x12] ;  /* 0x0000122434367981 */ /* 0x000964000c1e1520 */
.L_x_42:
[----:B------:R-:W-:Y:S05]  /*2670*/  BSYNC B1 ;  /* 0x0000000000017941 */ /* 0x000fea0003800000 */
.L_x_41:
[----:B-----5:R-:W-:Y:S01]  /*2680*/  HADD2.F32 R14, -RZ, R54.H0_H0 ;  /* 0x20000036ff0e7230 */ /* 0x020fe20000004100 */
        /* <DEDUP_REMOVED lines=8> */
.L_x_44:
[----:B------:R-:W-:Y:S05]  /*2710*/  BSYNC B1 ;  /* 0x0000000000017941 */ /* 0x000fea0003800000 */
.L_x_43:
[----:B0----5:R-:W-:Y:S01]  /*2720*/  HADD2.F32 R14, -RZ, R54.H0_H0 ;  /* 0x20000036ff0e7230 */ /* 0x021fe20000004100 */
[----:B------:R-:W-:Y:S01]  /*2730*/  ISETP.GT.AND P1, PT, R3, 0x9, P1 ;  /* 0x000000090300780c */ /* 0x000fe20000f24270 */
[----:B------:R-:W-:Y:S01]  /*2740*/  @P2 IMAD.MOV.U32 R15, RZ, RZ, R41 ;  /* 0x000000ffff0f2224 */ /* 0x000fe200078e0029 */
[----:B------:R-:W-:Y:S02]  /*2750*/  BSSY B1, `(.L_x_45) ;  /* 0x0000008000017945 */ /* 0x000fe40003800000 */
[----:B------:R-:W-:Y:S01]  /*2760*/  FMUL R5, R14, R49 ;  /* 0x000000310e057220 */ /* 0x000fe20000400000 */
[----:B------:R-:W-:-:S03]  /*2770*/  @P2 IMAD.MOV.U32 R14, RZ, RZ, R40 ;  /* 0x000000ffff0e2224 */ /* 0x000fc600078e0028 */
[----:B------:R-:W-:-:S05]  /*2780*/  FFMA R5, R46, R48, R5 ;  /* 0x000000302e057223 */ /* 0x000fca0000000005 */
[----:B------:R-:W-:-:S05]  /*2790*/  F2FP.F16.F32.PACK_AB R5, RZ, R5 ;  /* 0x00000005ff05723e */ /* 0x000fca00000000ff */
[----:B------:R0:W-:Y:S01]  /*27a0*/  @P2 STG.E.U16 desc[UR36][R14.64+0x10], R5 ;  /* 0x000010050e002986 */ /* 0x0001e2000c101524 */
[----:B------:R-:W-:Y:S05]  /*27b0*/  @!P1 BRA `(.L_x_46) ;  /* 0x0000000000049947 */ /* 0x000fea0003800000 */
[----:B------:R0:W5:Y:S02]  /*27c0*/  LDG.E.LTC128B.U16 R54, desc[UR36][R20.64+0x12] ;  /* 0x0000122414367981 */ /* 0x000164000c1e1520 */
.L_x_46:
[----:B------:R-:W-:Y:S05]  /*27d0*/  BSYNC B1 ;  /* 0x0000000000017941 */ /* 0x000fea0003800000 */
.L_x_45:
[----:B0----5:R-:W-:Y:S01]  /*27e0*/  HADD2.F32 R14, -RZ, R54.H0_H0 ;  /* 0x20000036ff0e7230 */ /* 0x021fe20000004100 */
[----:B------:R-:W-:Y:S01]  /*27f0*/  ISETP.GT.AND P0, PT, R4, 0x80, PT ;  /* 0x000000800400780c */ /* 0x000fe20003f04270 */
[C---:B------:R-:W-:Y:S01]  /*2800*/  IMAD.SHL.U32 R63, R64.reuse, 0x100, RZ ;  /* 0x00000100403f7824 */ /* 0x040fe200078e00ff */
[----:B------:R-:W-:Y:S01]  /*2810*/  SHF.L.U64.HI R65, R64, 0x8, R65 ;  /* 0x0000000840417819 */ /* 0x000fe20000010241 */
[----:B--2---:R-:W-:Y:S02]  /*2820*/  @P1 IMAD.MOV.U32 R20, RZ, RZ, R40 ;  /* 0x000000ffff141224 */ /* 0x004fe400078e0028 */
[----:B------:R-:W-:Y:S01]  /*2830*/  FMUL R14, R14, R49 ;  /* 0x000000310e0e7220 */ /* 0x000fe20000400000 */
[----:B------:R-:W-:Y:S01]  /*2840*/  ISETP.GT.AND P3, PT, R3, RZ, P0 ;  /* 0x000000ff0300720c */ /* 0x000fe20000764270 */
[----:B------:R-:W-:Y:S02]  /*2850*/  @P1 IMAD.MOV.U32 R21, RZ, RZ, R41 ;  /* 0x000000ffff151224 */ /* 0x000fe400078e0029 */
[----:B------:R-:W-:Y:S01]  /*2860*/  FFMA R47, R47, R48, R14 ;  /* 0x000000302f2f7223 */ /* 0x000fe2000000000e */
[----:B------:R-:W-:-:S04]  /*2870*/  IADD3 R14, P2, R63, R8, RZ ;  /* 0x000000083f0e7210 */ /* 0x000fc80007f5e0ff */
[----:B------:R-:W-:Y:S01]  /*2880*/  F2FP.F16.F32.PACK_AB R47, RZ, R47 ;  /* 0x0000002fff2f723e */ /* 0x000fe200000000ff */
[----:B------:R-:W-:-:S04]  /*2890*/  IMAD.X R15, R65, 0x1, R9, P2 ;  /* 0x00000001410f7824 */ /* 0x000fc800010e0609 */
[----:B------:R0:W-:Y:S04]  /*28a0*/  @P1 STG.E.U16 desc[UR36][R20.64+0x12], R47 ;  /* 0x0000122f14001986 */ /* 0x0001e8000c101524 */
[----:B------:R-:W2:Y:S01]  /*28b0*/  @P3 LDG.E.LTC128B.U16 R54, desc[UR36][R14.64] ;  /* 0x000000240e363981 */ /* 0x000ea2000c1e1520 */
[C---:B------:R-:W-:Y:S01]  /*28c0*/  IMAD.SHL.U32 R59, R12.reuse, 0x100, RZ ;  /* 0x000001000c3b7824 */ /* 0x040fe200078e00ff */
[----:B------:R-:W-:Y:S02]  /*28d0*/  LOP3.LUT R57, R63, 0x2, RZ, 0xfc, !PT ;  /* 0x000000023f397812 */ /* 0x000fe400078efcff */
[----:B------:R-:W-:Y:S02]  /*28e0*/  ISETP.GT.AND P2, PT, R3, 0x1, P0 ;  /* 0x000000010300780c */ /* 0x000fe40000744270 */
[----:B------:R-:W-:-:S02]  /*28f0*/  SHF.L.U64.HI R61, R12, 0x8, R13 ;  /* 0x000000080c3d7819 */ /* 0x000fc4000001020d */
[----:B------:R-:W-:-:S05]  /*2900*/  IADD3 R12, P4, R57, R8, RZ ;  /* 0x00000008390c7210 */ /* 0x000fca0007f9e0ff */
[----:B------:R-:W-:Y:S02]  /*2910*/  IMAD.X R13, R65, 0x1, R9, P4 ;  /* 0x00000001410d7824 */ /* 0x000fe400020e0609 */
[----:B--2---:R-:W-:-:S05]  /*2920*/  HADD2.F32 R42, -RZ, R54.H0_H0 ;  /* 0x20000036ff2a7230 */ /* 0x004fca0000004100 */
[----:B------:R-:W-:Y:S01]  /*2930*/  FMUL R5, R42, R49 ;  /* 0x000000312a057220 */ /* 0x000fe20000400000 */
[----:B------:R-:W-:-:S03]  /*2940*/  IADD3 R42, P1, R59, R6, RZ ;  /* 0x000000063b2a7210 */ /* 0x000fc60007f3e0ff */
[----:B------:R-:W-:Y:S02]  /*2950*/  FFMA R5, R32, R48, R5 ;  /* 0x0000003020057223 */ /* 0x000fe40000000005 */
[----:B------:R-:W-:-:S03]  /*2960*/  IMAD.X R43, R61, 0x1, R7, P1 ;  /* 0x000000013d2b7824 */ /* 0x000fc600008e0607 */
[----:B------:R-:W-:-:S04]  /*2970*/  F2FP.F16.F32.PACK_AB R5, RZ, R5 ;  /* 0x00000005ff05723e */ /* 0x000fc800000000ff */
[----:B0-----:R-:W-:-:S05]  /*2980*/  PRMT R21, R5, 0x7610, R21 ;  /* 0x0000761005157816 */ /* 0x001fca0000000015 */
[----:B------:R0:W-:Y:S04]  /*2990*/  @P3 STG.E.U16 desc[UR36][R42.64], R21 ;  /* 0x000000152a003986 */ /* 0x0001e8000c101524 */
[----:B------:R-:W2:Y:S01]  /*29a0*/  @P2 LDG.E.LTC128B.U16 R54, desc[UR36][R12.64] ;  /* 0x000000240c362981 */ /* 0x000ea2000c1e1520 */
[----:B------:R-:W-:Y:S01]  /*29b0*/  LOP3.LUT R55, R59, 0x2, RZ, 0xfc, !PT ;  /* 0x000000023b377812 */ /* 0x000fe200078efcff */
[----:B------:R-:W-:Y:S01]  /*29c0*/  BSSY B1, `(.L_x_47) ;  /* 0x000000e000017945 */ /* 0x000fe20003800000 */
[----:B------:R-:W-:Y:S02]  /*29d0*/  ISETP.GT.AND P1, PT, R4, 0x88, PT ;  /* 0x000000880400780c */ /* 0x000fe40003f24270 */
[----:B------:R-:W-:Y:S02]  /*29e0*/  IADD3 R32, P4, R55, R6, RZ ;  /* 0x0000000637207210 */ /* 0x000fe40007f9e0ff */
[----:B------:R-:W-:Y:S01]  /*29f0*/  ISETP.GT.AND P3, PT, R3, RZ, P1 ;  /* 0x000000ff0300720c */ /* 0x000fe20000f64270 */
[----:B--2---:R-:W-:-:S05]  /*2a00*/  HADD2.F32 R20, -RZ, R54.H0_H0 ;  /* 0x20000036ff147230 */ /* 0x004fca0000004100 */
[----:B------:R-:W-:-:S04]  /*2a10*/  FMUL R20, R20, R49 ;  /* 0x0000003114147220 */ /* 0x000fc80000400000 */
[----:B------:R-:W-:Y:S01]  /*2a20*/  FFMA R20, R33, R48, R20 ;  /* 0x0000003021147223 */ /* 0x000fe20000000014 */
[----:B------:R-:W-:-:S04]  /*2a30*/  IMAD.X R33, R61, 0x1, R7, P4 ;  /* 0x000000013d217824 */ /* 0x000fc800020e0607 */
[----:B------:R-:W-:Y:S02]  /*2a40*/  F2FP.F16.F32.PACK_AB R5, RZ, R20 ;  /* 0x00000014ff05723e */ /* 0x000fe400000000ff */
[----:B------:R-:W-:-:S03]  /*2a50*/  IADD3 R20, P4, R63, R10, RZ ;  /* 0x0000000a3f147210 */ /* 0x000fc60007f9e0ff */
[----:B------:R2:W-:Y:S02]  /*2a60*/  @P2 STG.E.U16 desc[UR36][R32.64], R5 ;  /* 0x0000000520002986 */ /* 0x0005e4000c101524 */
[----:B0-----:R-:W-:Y:S01]  /*2a70*/  IMAD.X R21, R65, 0x1, R11, P4 ;  /* 0x0000000141157824 */ /* 0x001fe200020e060b */
[----:B------:R-:W-:Y:S07]  /*2a80*/  @!P3 BRA `(.L_x_48) ;  /* 0x000000000004b947 */ /* 0x000fee0003800000 */
[----:B------:R0:W5:Y:S02]  /*2a90*/  LDG.E.LTC128B.U16 R54, desc[UR36][R20.64] ;  /* 0x0000002414367981 */ /* 0x000164000c1e1520 */
.L_x_48:
[----:B------:R-:W-:Y:S05]  /*2aa0*/  BSYNC B1 ;  /* 0x0000000000017941 */ /* 0x000fea0003800000 */
.L_x_47:
[----:B-----5:R-:W-:Y:S01]  /*2ab0*/  HADD2.F32 R12, -RZ, R54.H0_H0 ;  /* 0x20000036ff0c7230 */ /* 0x020fe20000004100 */
[----:B------:R-:W-:Y:S01]  /*2ac0*/  ISETP.GT.AND P2, PT, R3, 0x1, P1 ;  /* 0x000000010300780c */ /* 0x000fe20000f44270 */
[----:B------:R-:W-:Y:S03]  /*2ad0*/  BSSY B1, `(.L_x_49) ;  /* 0x000000b000017945 */ /* 0x000fe60003800000 */
[----:B--2---:R-:W-:Y:S01]  /*2ae0*/  FMUL R5, R12, R49 ;  /* 0x000000310c057220 */ /* 0x004fe20000400000 */
[----:B------:R-:W-:-:S03]  /*2af0*/  IADD3 R12, P4, R59, R40, RZ ;  /* 0x000000283b0c7210 */ /* 0x000fc60007f9e0ff */
[----:B------:R-:W-:Y:S02]  /*2b00*/  FFMA R5, R34, R48, R5 ;  /* 0x0000003022057223 */ /* 0x000fe40000000005 */
[----:B------:R-:W-:-:S03]  /*2b10*/  IMAD.X R13, R61, 0x1, R41, P4 ;  /* 0x000000013d0d7824 */ /* 0x000fc600020e0629 */
[----:B------:R-:W-:-:S05]  /*2b20*/  F2FP.F16.F32.PACK_AB R5, RZ, R5 ;  /* 0x00000005ff05723e */ /* 0x000fca00000000ff */
[----:B------:R2:W-:Y:S01]  /*2b30*/  @P3 STG.E.U16 desc[UR36][R12.64], R5 ;  /* 0x000000050c003986 */ /* 0x0005e2000c101524 */
[----:B------:R-:W-:Y:S05]  /*2b40*/  @!P2 BRA `(.L_x_50) ;  /* 0x00000000000ca947 */ /* 0x000fea0003800000 */
[----:B------:R-:W-:-:S05]  /*2b50*/  IADD3 R32, P3, R57, R10, RZ ;  /* 0x0000000a39207210 */ /* 0x000fca0007f7e0ff */
[----:B------:R-:W-:-:S05]  /*2b60*/  IMAD.X R33, R65, 0x1, R11, P3 ;  /* 0x0000000141217824 */ /* 0x000fca00018e060b */
[----:B------:R0:W5:Y:S03]  /*2b70*/  LDG.E.LTC128B.U16 R54, desc[UR36][R32.64] ;  /* 0x0000002420367981 */ /* 0x000166000c1e1520 */
.L_x_50:
[----:B------:R-:W-:Y:S05]  /*2b80*/  BSYNC B1 ;  /* 0x0000000000017941 */ /* 0x000fea0003800000 */
.L_x_49:
[----:B0----5:R-:W-:Y:S01]  /*2b90*/  HADD2.F32 R32, -RZ, R54.H0_H0 ;  /* 0x20000036ff207230 */ /* 0x021fe20000004100 */
[----:B-1-34-:R-:W-:Y:S02]  /*2ba0*/  LOP3.LUT R53, R63, 0x10, RZ, 0xfc, !PT ;  /* 0x000000103f357812 */ /* 0x01afe400078efcff */
[----:B------:R-:W-:Y:S02]  /*2bb0*/  ISETP.GT.AND P3, PT, R3, 0x8, P0 ;  /* 0x000000080300780c */ /* 0x000fe40000764270 */
[----:B------:R-:W-:Y:S01]  /*2bc0*/  FMUL R32, R32, R49 ;  /* 0x0000003120207220 */ /* 0x000fe20000400000 */
[----:B------:R-:W-:-:S03]  /*2bd0*/  IADD3 R34, P5, R53, R8, RZ ;  /* 0x0000000835227210 */ /* 0x000fc60007fbe0ff */
[----:B------:R-:W-:Y:S01]  /*2be0*/  FFMA R35, R35, R48, R32 ;  /* 0x0000003023237223 */ /* 0x000fe20000000020 */
[----:B------:R-:W-:-:S04]  /*2bf0*/  IADD3 R32, P4, R55, R40, RZ ;  /* 0x0000002837207210 */ /* 0x000fc80007f9e0ff */
[----:B--2---:R-:W-:Y:S01]  /*2c00*/  F2FP.F16.F32.PACK_AB R5, RZ, R35 ;  /* 0x00000023ff05723e */ /* 0x004fe200000000ff */
[----:B------:R-:W-:Y:S02]  /*2c10*/  IMAD.X R33, R61, 0x1, R41, P4 ;  /* 0x000000013d217824 */ /* 0x000fe400020e0629 */
[----:B------:R-:W-:Y:S01]  /*2c20*/  IMAD.X R35, R65, 0x1, R9, P5 ;  /* 0x0000000141237824 */ /* 0x000fe200028e0609 */
[----:B------:R-:W-:-:S05]  /*2c30*/  PRMT R45, R5, 0x7610, R45 ;  /* 0x00007610052d7816 */ /* 0x000fca000000002d */
[----:B------:R0:W-:Y:S04]  /*2c40*/  @P2 STG.E.U16 desc[UR36][R32.64], R45 ;  /* 0x0000002d20002986 */ /* 0x0001e8000c101524 */
[----:B------:R-:W2:Y:S01]  /*2c50*/  @P3 LDG.E.LTC128B.U16 R54, desc[UR36][R34.64] ;  /* 0x0000002422363981 */ /* 0x000ea2000c1e1520 */
[----:B------:R-:W-:Y:S02]  /*2c60*/  LOP3.LUT R51, R59, 0x10, RZ, 0xfc, !PT ;  /* 0x000000103b337812 */ /* 0x000fe400078efcff */
[----:B------:R-:W-:Y:S02]  /*2c70*/  LOP3.LUT R47, R63, 0x12, RZ, 0xfc, !PT ;  /* 0x000000123f2f7812 */ /* 0x000fe400078efcff */
[----:B------:R-:W-:Y:S02]  /*2c80*/  ISETP.GT.AND P0, PT, R3, 0x9, P0 ;  /* 0x000000090300780c */ /* 0x000fe40000704270 */
[----:B------:R-:W-:-:S05]  /*2c90*/  IADD3 R8, P4, R47, R8, RZ ;  /* 0x000000082f087210 */ /* 0x000fca0007f9e0ff */
[----:B------:R-:W-:Y:S02]  /*2ca0*/  IMAD.X R9, R65, 0x1, R9, P4 ;  /* 0x0000000141097824 */ /* 0x000fe400020e0609 */
[----:B--2---:R-:W-:-:S05]  /*2cb0*/  HADD2.F32 R44, -RZ, R54.H0_H0 ;  /* 0x20000036ff2c7230 */ /* 0x004fca0000004100 */
[----:B------:R-:W-:Y:S01]  /*2cc0*/  FMUL R5, R44, R49 ;  /* 0x000000312c057220 */ /* 0x000fe20000400000 */
[----:B------:R-:W-:-:S03]  /*2cd0*/  IADD3 R44, P2, R51, R6, RZ ;  /* 0x00000006332c7210 */ /* 0x000fc60007f5e0ff */
[----:B------:R-:W-:Y:S02]  /*2ce0*/  FFMA R5, R36, R48, R5 ;  /* 0x0000003024057223 */ /* 0x000fe40000000005 */
[----:B0-----:R-:W-:-:S03]  /*2cf0*/  IMAD.X R45, R61, 0x1, R7, P2 ;  /* 0x000000013d2d7824 */ /* 0x001fc600010e0607 */
[----:B------:R-:W-:-:S05]  /*2d00*/  F2FP.F16.F32.PACK_AB R5, RZ, R5 ;  /* 0x00000005ff05723e */ /* 0x000fca00000000ff */
[----:B------:R0:W-:Y:S04]  /*2d10*/  @P3 STG.E.U16 desc[UR36][R44.64], R5 ;  /* 0x000000052c003986 */ /* 0x0001e8000c101524 */
[----:B------:R-:W2:Y:S01]  /*2d20*/  @P0 LDG.E.LTC128B.U16 R54, desc[UR36][R8.64] ;  /* 0x0000002408360981 */ /* 0x000ea2000c1e1520 */
[----:B------:R-:W-:Y:S01]  /*2d30*/  LOP3.LUT R33, R59, 0x12, RZ, 0xfc, !PT ;  /* 0x000000123b217812 */ /* 0x000fe200078efcff */
[----:B------:R-:W-:Y:S01]  /*2d40*/  BSSY B1, `(.L_x_51) ;  /* 0x000000d000017945 */ /* 0x000fe20003800000 */
[----:B------:R-:W-:Y:S02]  /*2d50*/  ISETP.GT.AND P2, PT, R3, 0x8, P1 ;  /* 0x000000080300780c */ /* 0x000fe40000f44270 */
[----:B------:R-:W-:-:S05]  /*2d60*/  IADD3 R6, P3, R33, R6, RZ ;  /* 0x0000000621067210 */ /* 0x000fca0007f7e0ff */
[----:B------:R-:W-:Y:S02]  /*2d70*/  IMAD.X R7, R61, 0x1, R7, P3 ;  /* 0x000000013d077824 */ /* 0x000fe400018e0607 */
[----:B--2---:R-:W-:-:S05]  /*2d80*/  HADD2.F32 R32, -RZ, R54.H0_H0 ;  /* 0x20000036ff207230 */ /* 0x004fca0000004100 */
[----:B------:R-:W-:-:S04]  /*2d90*/  FMUL R32, R32, R49 ;  /* 0x0000003120207220 */ /* 0x000fc80000400000 */
[----:B------:R-:W-:-:S05]  /*2da0*/  FFMA R32, R37, R48, R32 ;  /* 0x0000003025207223 */ /* 0x000fca0000000020 */
[----:B------:R-:W-:-:S05]  /*2db0*/  F2FP.F16.F32.PACK_AB R32, RZ, R32 ;  /* 0x00000020ff20723e */ /* 0x000fca00000000ff */
[----:B------:R0:W-:Y:S01]  /*2dc0*/  @P0 STG.E.U16 desc[UR36][R6.64], R32 ;  /* 0x0000002006000986 */ /* 0x0001e2000c101524 */
[----:B------:R-:W-:Y:S05]  /*2dd0*/  @!P2 BRA `(.L_x_52) ;  /* 0x00000000000ca947 */ /* 0x000fea0003800000 */
[----:B0-----:R-:W-:-:S05]  /*2de0*/  IADD3 R6, P0, R53, R10, RZ ;  /* 0x0000000a35067210 */ /* 0x001fca0007f1e0ff */
[----:B------:R-:W-:-:S05]  /*2df0*/  IMAD.X R7, R65, 0x1, R11, P0 ;  /* 0x0000000141077824 */ /* 0x000fca00000e060b */
[----:B------:R1:W5:Y:S03]  /*2e00*/  LDG.E.LTC128B.U16 R54, desc[UR36][R6.64] ;  /* 0x0000002406367981 */ /* 0x000366000c1e1520 */
.L_x_52:
[----:B------:R-:W-:Y:S05]  /*2e10*/  BSYNC B1 ;  /* 0x0000000000017941 */ /* 0x000fea0003800000 */
.L_x_51:
[----:B01---5:R-:W-:Y:S01]  /*2e20*/  HADD2.F32 R6, -RZ, R54.H0_H0 ;  /* 0x20000036ff067230 */ /* 0x023fe20000004100 */
[----:B------:R-:W-:Y:S01]  /*2e30*/  ISETP.GT.AND P1, PT, R3, 0x9, P1 ;  /* 0x000000090300780c */ /* 0x000fe20000f24270 */
[----:B------:R-:W-:Y:S03]  /*2e40*/  BSSY B1, `(.L_x_53) ;  /* 0x000000b000017945 */ /* 0x000fe60003800000 */
[----:B------:R-:W-:Y:S01]  /*2e50*/  FMUL R5, R6, R49 ;  /* 0x0000003106057220 */ /* 0x000fe20000400000 */
[----:B------:R-:W-:-:S03]  /*2e60*/  IADD3 R6, P0, R51, R40, RZ ;  /* 0x0000002833067210 */ /* 0x000fc60007f1e0ff */
[----:B------:R-:W-:Y:S02]  /*2e70*/  FFMA R5, R38, R48, R5 ;  /* 0x0000003026057223 */ /* 0x000fe40000000005 */
[----:B------:R-:W-:Y:S01]  /*2e80*/  IMAD.X R7, R61, 0x1, R41, P0 ;  /* 0x000000013d077824 */ /* 0x000fe200000e0629 */
[----:B------:R-:W-:Y:S02]  /*2e90*/  IADD3 R8, P0, R47, R10, RZ ;  /* 0x0000000a2f087210 */ /* 0x000fe40007f1e0ff */
[----:B------:R-:W-:-:S03]  /*2ea0*/  F2FP.F16.F32.PACK_AB R5, RZ, R5 ;  /* 0x00000005ff05723e */ /* 0x000fc600000000ff */
[----:B------:R-:W-:Y:S02]  /*2eb0*/  IMAD.X R9, R65, 0x1, R11, P0 ;  /* 0x0000000141097824 */ /* 0x000fe400000e060b */
[----:B------:R0:W-:Y:S01]  /*2ec0*/  @P2 STG.E.U16 desc[UR36][R6.64], R5 ;  /* 0x0000000506002986 */ /* 0x0001e2000c101524 */
[----:B------:R-:W-:Y:S05]  /*2ed0*/  @!P1 BRA `(.L_x_54) ;  /* 0x0000000000049947 */ /* 0x000fea0003800000 */
[----:B------:R1:W5:Y:S02]  /*2ee0*/  LDG.E.LTC128B.U16 R54, desc[UR36][R8.64] ;  /* 0x0000002408367981 */ /* 0x000364000c1e1520 */
.L_x_54:
[----:B------:R-:W-:Y:S05]  /*2ef0*/  BSYNC B1 ;  /* 0x0000000000017941 */ /* 0x000fea0003800000 */
.L_x_53:
[----:B0----5:R-:W-:Y:S01]  /*2f00*/  HADD2.F32 R6, -RZ, R54.H0_H0 ;  /* 0x20000036ff067230 */ /* 0x021fe20000004100 */
[----:B------:R-:W-:Y:S01]  /*2f10*/  ISETP.GT.AND P0, PT, R4, 0x100, PT ;  /* 0x000001000400780c */ /* 0x000fe20003f04270 */
[----:B------:R-:W-:Y:S03]  /*2f20*/  BSSY B1, `(.L_x_55) ;  /* 0x000000c000017945 */ /* 0x000fe60003800000 */
[----:B------:R-:W-:Y:S01]  /*2f30*/  FMUL R6, R6, R49 ;  /* 0x0000003106067220 */ /* 0x000fe20000400000 */
[----:B------:R-:W-:-:S03]  /*2f40*/  ISETP.GT.AND P2, PT, R3, RZ, P0 ;  /* 0x000000ff0300720c */ /* 0x000fc60000744270 */
[----:B------:R-:W-:Y:S01]  /*2f50*/  FFMA R39, R39, R48, R6 ;  /* 0x0000003027277223 */ /* 0x000fe20000000006 */
[----:B------:R-:W-:-:S04]  /*2f60*/  IADD3 R6, P3, R33, R40, RZ ;  /* 0x0000002821067210 */ /* 0x000fc80007f7e0ff */
[----:B------:R-:W-:Y:S01]  /*2f70*/  F2FP.F16.F32.PACK_AB R39, RZ, R39 ;  /* 0x00000027ff27723e */ /* 0x000fe200000000ff */
[----:B------:R-:W-:-:S05]  /*2f80*/  IMAD.X R7, R61, 0x1, R41, P3 ;  /* 0x000000013d077824 */ /* 0x000fca00018e0629 */
[----:B------:R0:W-:Y:S01]  /*2f90*/  @P1 STG.E.U16 desc[UR36][R6.64], R39 ;  /* 0x0000002706001986 */ /* 0x0001e2000c101524 */
[----:B------:R-:W-:Y:S05]  /*2fa0*/  @!P2 BRA `(.L_x_56) ;  /* 0x00000000000ca947 */ /* 0x000fea0003800000 */
[----:B0-----:R-:W-:-:S05]  /*2fb0*/  IADD3 R6, P1, R14, R63, RZ ;  /* 0x0000003f0e067210 */ /* 0x001fca0007f3e0ff */
[----:B------:R-:W-:-:S05]  /*2fc0*/  IMAD.X R7, R15, 0x1, R65, P1 ;  /* 0x000000010f077824 */ /* 0x000fca00008e0641 */
[----:B------:R2:W5:Y:S03]  /*2fd0*/  LDG.E.LTC128B.U16 R54, desc[UR36][R6.64] ;  /* 0x0000002406367981 */ /* 0x000566000c1e1520 */
.L_x_56:
[----:B------:R-:W-:Y:S05]  /*2fe0*/  BSYNC B1 ;  /* 0x0000000000017941 */ /* 0x000fea0003800000 */
.L_x_55:
[----:B0-2--5:R-:W-:Y:S01]  /*2ff0*/  HADD2.F32 R6, -RZ, R54.H0_H0 ;  /* 0x20000036ff067230 */ /* 0x025fe20000004100 */
[----:B------:R-:W-:Y:S01]  /*3000*/  ISETP.GT.AND P3, PT, R3, 0x1, P0 ;  /* 0x000000010300780c */ /* 0x000fe20000764270 */
[----:B------:R-:W-:Y:S03]  /*3010*/  BSSY B1, `(.L_x_57) ;  /* 0x000000b000017945 */ /* 0x000fe60003800000 */
[----:B------:R-:W-:Y:S01]  /*3020*/  FMUL R5, R6, R49 ;  /* 0x0000003106057220 */ /* 0x000fe20000400000 */
[----:B------:R-:W-:-:S03]  /*3030*/  IADD3 R6, P1, R42, R59, RZ ;  /* 0x0000003b2a067210 */ /* 0x000fc60007f3e0ff */
[----:B------:R-:W-:Y:S02]  /*3040*/  FFMA R5, R24, R48, R5 ;  /* 0x0000003018057223 */ /* 0x000fe40000000005 */
[----:B------:R-:W-:-:S03]  /*3050*/  IMAD.X R7, R43, 0x1, R61, P1 ;  /* 0x000000012b077824 */ /* 0x000fc600008e063d */
[----:B------:R-:W-:-:S05]  /*3060*/  F2FP.F16.F32.PACK_AB R5, RZ, R5 ;  /* 0x00000005ff05723e */ /* 0x000fca00000000ff */
[----:B------:R0:W-:Y:S01]  /*3070*/  @P2 STG.E.U16 desc[UR36][R6.64], R5 ;  /* 0x0000000506002986 */ /* 0x0001e2000c101524 */
[----:B------:R-:W-:Y:S05]  /*3080*/  @!P3 BRA `(.L_x_58) ;  /* 0x00000000000cb947 */ /* 0x000fea0003800000 */
[----:B0-----:R-:W-:-:S05]  /*3090*/  IADD3 R6, P1, R57, R14, RZ ;  /* 0x0000000e39067210 */ /* 0x001fca0007f3e0ff */
[----:B------:R-:W-:-:S05]  /*30a0*/  IMAD.X R7, R15, 0x1, R65, P1 ;  /* 0x000000010f077824 */ /* 0x000fca00008e0641 */
[----:B------:R2:W5:Y:S03]  /*30b0*/  LDG.E.LTC128B.U16 R54, desc[UR36][R6.64] ;  /* 0x0000002406367981 */ /* 0x000566000c1e1520 */
.L_x_58:
[----:B------:R-:W-:Y:S05]  /*30c0*/  BSYNC B1 ;  /* 0x0000000000017941 */ /* 0x000fea0003800000 */
.L_x_57:
[----:B0-2--5:R-:W-:Y:S01]  /*30d0*/  HADD2.F32 R6, -RZ, R54.H0_H0 ;  /* 0x20000036ff067230 */ /* 0x025fe20000004100 */
[----:B------:R-:W-:Y:S01]  /*30e0*/  ISETP.GT.AND P1, PT, R4, 0x108, PT ;  /* 0x000001080400780c */ /* 0x000fe20003f24270 */
[----:B------:R-:W-:Y:S01]  /*30f0*/  BSSY B1, `(.L_x_59) ;  /* 0x000000c000017945 */ /* 0x000fe20003800000 */
[----:B------:R-:W-:Y:S02]  /*3100*/  IADD3 R4, P4, R55, R42, RZ ;  /* 0x0000002a37047210 */ /* 0x000fe40007f9e0ff */
[----:B------:R-:W-:Y:S01]  /*3110*/  FMUL R6, R6, R49 ;  /* 0x0000003106067220 */ /* 0x000fe20000400000 */
[----:B------:R-:W-:Y:S02]  /*3120*/  ISETP.GT.AND P2, PT, R3, RZ, P1 ;  /* 0x000000ff0300720c */ /* 0x000fe40000f44270 */
[----:B------:R-:W-:Y:S02]  /*3130*/  IMAD.X R5, R43, 0x1, R61, P4 ;  /* 0x000000012b057824 */ /* 0x000fe400020e063d */
[----:B------:R-:W-:-:S05]  /*3140*/  FFMA R6, R25, R48, R6 ;  /* 0x0000003019067223 */ /* 0x000fca0000000006 */
[----:B------:R-:W-:-:S05]  /*3150*/  F2FP.F16.F32.PACK_AB R6, RZ, R6 ;  /* 0x00000006ff06723e */ /* 0x000fca00000000ff */
[----:B------:R0:W-:Y:S01]  /*3160*/  @P3 STG.E.U16 desc[UR36][R4.64], R6 ;  /* 0x0000000604003986 */ /* 0x0001e2000c101524 */
[----:B------:R-:W-:Y:S05]  /*3170*/  @!P2 BRA `(.L_x_60) ;  /* 0x00000000000ca947 */ /* 0x000fea0003800000 */
[----:B0-----:R-:W-:-:S05]  /*3180*/  IADD3 R4, P3, R20, R63, RZ ;  /* 0x0000003f14047210 */ /* 0x001fca0007f7e0ff */
[----:B------:R-:W-:-:S05]  /*3190*/  IMAD.X R5, R21, 0x1, R65, P3 ;  /* 0x0000000115057824 */ /* 0x000fca00018e0641 */
[----:B------:R2:W5:Y:S03]  /*31a0*/  LDG.E.LTC128B.U16 R54, desc[UR36][R4.64] ;  /* 0x0000002404367981 */ /* 0x000566000c1e1520 */
.L_x_60:
[----:B------:R-:W-:Y:S05]  /*31b0*/  BSYNC B1 ;  /* 0x0000000000017941 */ /* 0x000fea0003800000 */
.L_x_59:
[----:B0-2--5:R-:W-:Y:S01]  /*31c0*/  HADD2.F32 R4, -RZ, R54.H0_H0 ;  /* 0x20000036ff047230 */ /* 0x025fe20000004100 */
[----:B------:R-:W-:Y:S01]  /*31d0*/  ISETP.GT.AND P3, PT, R3, 0x1, P1 ;  /* 0x000000010300780c */ /* 0x000fe20000f64270 */
[----:B------:R-:W-:Y:S03]  /*31e0*/  BSSY B1, `(.L_x_61) ;  /* 0x000000b000017945 */ /* 0x000fe60003800000 */
[----:B------:R-:W-:Y:S01]  /*31f0*/  FMUL R5, R4, R49 ;  /* 0x0000003104057220 */ /* 0x000fe20000400000 */
[----:B------:R-:W-:-:S03]  /*3200*/  IADD3 R4, P4, R12, R59, RZ ;  /* 0x0000003b0c047210 */ /* 0x000fc60007f9e0ff */
[----:B------:R-:W-:-:S05]  /*3210*/  FFMA R5, R26, R48, R5 ;  /* 0x000000301a057223 */ /* 0x000fca0000000005 */
[----:B------:R-:W-:Y:S01]  /*3220*/  F2FP.F16.F32.PACK_AB R6, RZ, R5 ;  /* 0x00000005ff06723e */ /* 0x000fe200000000ff */
[----:B------:R-:W-:-:S05]  /*3230*/  IMAD.X R5, R13, 0x1, R61, P4 ;  /* 0x000000010d057824 */ /* 0x000fca00020e063d */
[----:B------:R0:W-:Y:S01]  /*3240*/  @P2 STG.E.U16 desc[UR36][R4.64], R6 ;  /* 0x0000000604002986 */ /* 0x0001e2000c101524 */
[----:B------:R-:W-:Y:S05]  /*3250*/  @!P3 BRA `(.L_x_62) ;  /* 0x00000000000cb947 */ /* 0x000fea0003800000 */
[----:B0-----:R-:W-:-:S05]  /*3260*/  IADD3 R4, P2, R20, R57, RZ ;  /* 0x0000003914047210 */ /* 0x001fca0007f5e0ff */
[----:B------:R-:W-:-:S05]  /*3270*/  IMAD.X R5, R21, 0x1, R65, P2 ;  /* 0x0000000115057824 */ /* 0x000fca00010e0641 */
[----:B------:R2:W5:Y:S03]  /*3280*/  LDG.E.LTC128B.U16 R54, desc[UR36][R4.64] ;  /* 0x0000002404367981 */ /* 0x000566000c1e1520 */
.L_x_62:
[----:B------:R-:W-:Y:S05]  /*3290*/  BSYNC B1 ;  /* 0x0000000000017941 */ /* 0x000fea0003800000 */
.L_x_61:
[----:B0-2--5:R-:W-:Y:S01]  /*32a0*/  HADD2.F32 R4, -RZ, R54.H0_H0 ;  /* 0x20000036ff047230 */ /* 0x025fe20000004100 */
[----:B------:R-:W-:Y:S01]  /*32b0*/  ISETP.GT.AND P2, PT, R3, 0x8, P0 ;  /* 0x000000080300780c */ /* 0x000fe20000744270 */
[----:B------:R-:W-:Y:S03]  /*32c0*/  BSSY B1, `(.L_x_63) ;  /* 0x000000b000017945 */ /* 0x000fe60003800000 */
[----:B------:R-:W-:-:S04]  /*32d0*/  FMUL R4, R4, R49 ;  /* 0x0000003104047220 */ /* 0x000fc80000400000 */
        /* <DEDUP_REMOVED lines=9> */
.L_x_64:
[----:B------:R-:W-:Y:S05]  /*3370*/  BSYNC B1 ;  /* 0x0000000000017941 */ /* 0x000fea0003800000 */
.L_x_63:
[----:B0-2--5:R-:W-:Y:S01]  /*3380*/  HADD2.F32 R4, -RZ, R54.H0_H0 ;  /* 0x20000036ff047230 */ /* 0x025fe20000004100 */
[----:B------:R-:W-:Y:S01]  /*3390*/  ISETP.GT.AND P0, PT, R3, 0x9, P0 ;  /* 0x000000090300780c */ /* 0x000fe20000704270 */
[----:B------:R-:W-:Y:S03]  /*33a0*/  BSSY B1, `(.L_x_65) ;  /* 0x000000c000017945 */ /* 0x000fe60003800000 */
[----:B------:R-:W-:Y:S01]  /*33b0*/  FMUL R5, R4, R49 ;  /* 0x0000003104057220 */ /* 0x000fe20000400000 */
[----:B------:R-:W-:-:S03]  /*33c0*/  IADD3 R4, P3, R51, R42, RZ ;  /* 0x0000002a33047210 */ /* 0x000fc60007f7e0ff */
[----:B------:R-:W-:-:S05]  /*33d0*/  FFMA R5, R28, R48, R5 ;  /* 0x000000301c057223 */ /* 0x000fca0000000005 */
[----:B------:R-:W-:Y:S01]  /*33e0*/  F2FP.F16.F32.PACK_AB R7, RZ, R5 ;  /* 0x00000005ff07723e */ /* 0x000fe200000000ff */
[----:B------:R-:W-:Y:S01]  /*33f0*/  IMAD.X R5, R43, 0x1, R61, P3 ;  /* 0x000000012b057824 */ /* 0x000fe200018e063d */
[----:B------:R-:W-:Y:S02]  /*3400*/  IADD3 R6, P3, R47, R14, RZ ;  /* 0x0000000e2f067210 */ /* 0x000fe40007f7e0ff */
[----:B-1----:R-:W-:-:S03]  /*3410*/  PRMT R8, R7, 0x7610, R8 ;  /* 0x0000761007087816 */ /* 0x002fc60000000008 */
[----:B------:R-:W-:Y:S02]  /*3420*/  IMAD.X R7, R15, 0x1, R65, P3 ;  /* 0x000000010f077824 */ /* 0x000fe400018e0641 */
[----:B------:R0:W-:Y:S01]  /*3430*/  @P2 STG.E.U16 desc[UR36][R4.64], R8 ;  /* 0x0000000804002986 */ /* 0x0001e2000c101524 */
[----:B------:R-:W-:Y:S05]  /*3440*/  @!P0 BRA `(.L_x_66) ;  /* 0x0000000000048947 */ /* 0x000fea0003800000 */
[----:B------:R1:W5:Y:S02]  /*3450*/  LDG.E.LTC128B.U16 R54, desc[UR36][R6.64] ;  /* 0x0000002406367981 */ /* 0x000364000c1e1520 */
.L_x_66:
[----:B------:R-:W-:Y:S05]  /*3460*/  BSYNC B1 ;  /* 0x0000000000017941 */ /* 0x000fea0003800000 */
.L_x_65:
[----:B0----5:R-:W-:Y:S01]  /*3470*/  HADD2.F32 R4, -RZ, R54.H0_H0 ;  /* 0x20000036ff047230 */ /* 0x021fe20000004100 */
        /* <DEDUP_REMOVED lines=12> */
.L_x_68:
[----:B------:R-:W-:Y:S05]  /*3540*/  BSYNC B1 ;  /* 0x0000000000017941 */ /* 0x000fea0003800000 */
.L_x_67:
[----:B0-2--5:R-:W-:Y:S01]  /*3550*/  HADD2.F32 R4, -RZ, R54.H0_H0 ;  /* 0x20000036ff047230 */ /* 0x025fe20000004100 */
[----:B------:R-:W-:Y:S01]  /*3560*/  ISETP.GT.AND P1, PT, R3, 0x9, P1 ;  /* 0x000000090300780c */ /* 0x000fe20000f24270 */
[----:B------:R-:W-:Y:S03]  /*3570*/  BSSY B1, `(.L_x_69) ;  /* 0x000000c000017945 */ /* 0x000fe60003800000 */
[----:B------:R-:W-:Y:S01]  /*3580*/  FMUL R5, R4, R49 ;  /* 0x0000003104057220 */ /* 0x000fe20000400000 */
[----:B------:R-:W-:-:S03]  /*3590*/  IADD3 R4, P0, R51, R12, RZ ;  /* 0x0000000c33047210 */ /* 0x000fc60007f1e0ff */
[----:B------:R-:W-:-:S05]  /*35a0*/  FFMA R5, R30, R48, R5 ;  /* 0x000000301e057223 */ /* 0x000fca0000000005 */
[----:B-1----:R-:W-:Y:S01]  /*35b0*/  F2FP.F16.F32.PACK_AB R6, RZ, R5 ;  /* 0x00000005ff06723e */ /* 0x002fe200000000ff */
[----:B------:R-:W-:-:S03]  /*35c0*/  IMAD.X R5, R13, 0x1, R61, P0 ;  /* 0x000000010d057824 */ /* 0x000fc600000e063d */
[----:B------:R-:W-:Y:S02]  /*35d0*/  PRMT R7, R6, 0x7610, R7 ;  /* 0x0000761006077816 */ /* 0x000fe40000000007 */
[----:B------:R-:W-:-:S03]  /*35e0*/  IADD3 R6, P0, R47, R20, RZ ;  /* 0x000000142f067210 */ /* 0x000fc60007f1e0ff */
[----:B------:R0:W-:Y:S02]  /*35f0*/  @P3 STG.E.U16 desc[UR36][R4.64], R7 ;  /* 0x0000000704003986 */ /* 0x0001e4000c101524 */
[----:B0-----:R-:W-:Y:S01]  /*3600*/  IMAD.X R7, R21, 0x1, R65, P0 ;  /* 0x0000000115077824 */ /* 0x001fe200000e0641 */
[----:B------:R-:W-:Y:S07]  /*3610*/  @!P1 BRA `(.L_x_70) ;  /* 0x0000000000049947 */ /* 0x000fee0003800000 */
[----:B------:R0:W5:Y:S02]  /*3620*/  LDG.E.LTC128B.U16 R54, desc[UR36][R6.64] ;  /* 0x0000002406367981 */ /* 0x000164000c1e1520 */
.L_x_70:
[----:B------:R-:W-:Y:S05]  /*3630*/  BSYNC B1 ;  /* 0x0000000000017941 */ /* 0x000fea0003800000 */
.L_x_69:
[----:B------:R-:W-:Y:S05]  /*3640*/  @!P1 BRA `(.L_x_71) ;  /* 0x0000000800609947 */ /* 0x000fea0003800000 */
[----:B-----5:R-:W-:Y:S01]  /*3650*/  HADD2.F32 R54, -RZ, R54.H0_H0 ;  /* 0x20000036ff367230 */ /* 0x020fe20000004100 */
[----:B------:R-:W-:-:S04]  /*3660*/  IADD3 R4, P0, R33, R12, RZ ;  /* 0x0000000c21047210 */ /* 0x000fc80007f1e0ff */
[----:B------:R-:W-:Y:S01]  /*3670*/  FMUL R54, R54, R49 ;  /* 0x0000003136367220 */ /* 0x000fe20000400000 */
[----:B------:R-:W-:-:S03]  /*3680*/  IMAD.X R5, R13, 0x1, R61, P0 ;  /* 0x000000010d057824 */ /* 0x000fc600000e063d */
[----:B------:R-:W-:-:S05]  /*3690*/  FFMA R54, R31, R48, R54 ;  /* 0x000000301f367223 */ /* 0x000fca0000000036 */
[----:B------:R-:W-:-:S05]  /*36a0*/  F2FP.F16.F32.PACK_AB R54, RZ, R54 ;  /* 0x00000036ff36723e */ /* 0x000fca00000000ff */
[----:B------:R1:W-:Y:S01]  /*36b0*/  STG.E.U16 desc[UR36][R4.64], R54 ;  /* 0x0000003604007986 */ /* 0x0003e2000c101524 */
[----:B------:R-:W-:Y:S05]  /*36c0*/  BRA `(.L_x_71) ;  /* 0x0000000800407947 */ /* 0x000fea0003800000 */
.L_x_34:
[----:B------:R-:W-:Y:S01]  /*36d0*/  ULDC.64 UR4, c[0x0][0x5c0] ;  /* 0x0001700000047ab9 */ /* 0x000fe20000000a00 */
[-C--:B------:R-:W-:Y:S01]  /*36e0*/  FMUL R40, R40, R48.reuse ;  /* 0x0000003028287220 */ /* 0x080fe20000400000 */
[----:B------:R-:W-:Y:S01]  /*36f0*/  LEA R6, P1, R52, UR4, 0x1 ;  /* 0x0000000434067c11 */ /* 0x000fe2000f8208ff */
[-C--:B------:R-:W-:Y:S01]  /*3700*/  FMUL R41, R41, R48.reuse ;  /* 0x0000003029297220 */ /* 0x080fe20000400000 */
[----:B------:R-:W-:Y:S01]  /*3710*/  ISETP.GT.AND P3, PT, R3, 0x1, P0 ;  /* 0x000000010300780c */ /* 0x000fe20000764270 */
[----:B------:R-:W-:Y:S01]  /*3720*/  FMUL R42, R42, R48 ;  /* 0x000000302a2a7220 */ /* 0x000fe20000400000 */
[----:B------:R-:W-:Y:S01]  /*3730*/  F2FP.F16.F32.PACK_AB R40, RZ, R40 ;  /* 0x00000028ff28723e */ /* 0x000fe200000000ff */
[-C--:B------:R-:W-:Y:S01]  /*3740*/  FMUL R43, R43, R48.reuse ;  /* 0x000000302b2b7220 */ /* 0x080fe20000400000 */
[----:B------:R-:W-:Y:S01]  /*3750*/  LEA.HI.X R7, R52, UR5, R67, 0x1, P1 ;  /* 0x0000000534077c11 */ /* 0x000fe200088f0c43 */
[-C--:B------:R-:W-:Y:S01]  /*3760*/  FMUL R44, R44, R48.reuse ;  /* 0x000000302c2c7220 */ /* 0x080fe20000400000 */
[----:B------:R-:W-:Y:S01]  /*3770*/  ISETP.GT.AND P1, PT, R4, 0x8, PT ;  /* 0x000000080400780c */ /* 0x000fe20003f24270 */
[-C--:B------:R-:W-:Y:S01]  /*3780*/  FMUL R45, R45, R48.reuse ;  /* 0x000000302d2d7220 */ /* 0x080fe20000400000 */
[----:B------:R-:W-:Y:S01]  /*3790*/  F2FP.F16.F32.PACK_AB R41, RZ, R41 ;  /* 0x00000029ff29723e */ /* 0x000fe200000000ff */
[----:B------:R-:W-:Y:S01]  /*37a0*/  @P2 STG.E.U16 desc[UR36][R6.64], R40 ;  /* 0x0000002806002986 */ /* 0x000fe2000c101524 */
[C---:B------:R-:W-:Y:S01]  /*37b0*/  ISETP.GT.AND P2, PT, R3.reuse, RZ, P1 ;  /* 0x000000ff0300720c */ /* 0x040fe20000f44270 */
[----:B------:R-:W-:Y:S01]  /*37c0*/  FMUL R46, R46, R48 ;  /* 0x000000302e2e7220 */ /* 0x000fe20000400000 */
[----:B------:R-:W-:Y:S01]  /*37d0*/  LEA R8, P5, R12, R6, 0x4 ;  /* 0x000000060c087211 */ /* 0x000fe200078a20ff */
[----:B------:R0:W-:Y:S01]  /*37e0*/  @P3 STG.E.U16 desc[UR36][R6.64+0x2], R41 ;  /* 0x0000022906003986 */ /* 0x0001e2000c101524 */
[----:B------:R-:W-:Y:S01]  /*37f0*/  ISETP.GT.AND P3, PT, R3, 0x1, P1 ;  /* 0x000000010300780c */ /* 0x000fe20000f64270 */
[----:B------:R-:W-:Y:S01]  /*3800*/  FMUL R47, R47, R48 ;  /* 0x000000302f2f7220 */ /* 0x000fe20000400000 */
[----:B------:R-:W-:Y:S01]  /*3810*/  F2FP.F16.F32.PACK_AB R42, RZ, R42 ;  /* 0x0000002aff2a723e */ /* 0x000fe200000000ff */
[-C--:B------:R-:W-:Y:S01]  /*3820*/  FMUL R32, R32, R48.reuse ;  /* 0x0000003020207220 */ /* 0x080fe20000400000 */
[----:B------:R-:W-:Y:S01]  /*3830*/  LEA.HI.X R9, R12, R7, R13, 0x4, P5 ;  /* 0x000000070c097211 */ /* 0x000fe200028f240d */
[-C--:B------:R-:W-:Y:S01]  /*3840*/  FMUL R33, R33, R48.reuse ;  /* 0x0000003021217220 */ /* 0x080fe20000400000 */
[C---:B------:R-:W-:Y:S01]  /*3850*/  ISETP.GT.AND P4, PT, R3.reuse, 0x8, P0 ;  /* 0x000000080300780c */ /* 0x040fe20000784270 */
[-C--:B------:R-:W-:Y:S01]  /*3860*/  FMUL R34, R34, R48.reuse ;  /* 0x0000003022227220 */ /* 0x080fe20000400000 */
[----:B------:R-:W-:Y:S01]  /*3870*/  ISETP.GT.AND P0, PT, R3, 0x9, P0 ;  /* 0x000000090300780c */ /* 0x000fe20000704270 */
[----:B------:R-:W-:Y:S01]  /*3880*/  @P2 STG.E.U16 desc[UR36][R8.64], R42 ;  /* 0x0000002a08002986 */ /* 0x000fe2000c101524 */
[----:B------:R-:W-:Y:S01]  /*3890*/  F2FP.F16.F32.PACK_AB R43, RZ, R43 ;  /* 0x0000002bff2b723e */ /* 0x000fe200000000ff */
[-C--:B------:R-:W-:Y:S01]  /*38a0*/  FMUL R35, R35, R48.reuse ;  /* 0x0000003023237220 */ /* 0x080fe20000400000 */
[C---:B------:R-:W-:Y:S01]  /*38b0*/  ISETP.GT.AND P2, PT, R3.reuse, 0x8, P1 ;  /* 0x000000080300780c */ /* 0x040fe20000f44270 */
[-C--:B------:R-:W-:Y:S01]  /*38c0*/  FMUL R36, R36, R48.reuse ;  /* 0x0000003024247220 */ /* 0x080fe20000400000 */
[----:B------:R-:W-:Y:S01]  /*38d0*/  ISETP.GT.AND P1, PT, R3, 0x9, P1 ;  /* 0x000000090300780c */ /* 0x000fe20000f24270 */
[----:B------:R-:W-:Y:S01]  /*38e0*/  FMUL R37, R37, R48 ;  /* 0x0000003025257220 */ /* 0x000fe20000400000 */
[----:B------:R-:W-:Y:S01]  /*38f0*/  PRMT R5, R43, 0x7610, R5 ;  /* 0x000076102b057816 */ /* 0x000fe20000000005 */
[----:B------:R-:W-:Y:S01]  /*3900*/  IMAD.SHL.U32 R43, R12, 0x100, RZ ;  /* 0x000001000c2b7824 */ /* 0x000fe200078e00ff */
[----:B------:R-:W-:Y:S01]  /*3910*/  F2FP.F16.F32.PACK_AB R44, RZ, R44 ;  /* 0x0000002cff2c723e */ /* 0x000fe200000000ff */
[----:B------:R-:W-:Y:S01]  /*3920*/  FMUL R38, R38, R48 ;  /* 0x0000003026267220 */ /* 0x000fe20000400000 */
[----:B------:R-:W-:Y:S01]  /*3930*/  F2FP.F16.F32.PACK_AB R45, RZ, R45 ;  /* 0x0000002dff2d723e */ /* 0x000fe200000000ff */
[----:B------:R-:W-:Y:S01]  /*3940*/  @P3 STG.E.U16 desc[UR36][R8.64+0x2], R5 ;  /* 0x0000020508003986 */ /* 0x000fe2000c101524 */
[----:B------:R-:W-:Y:S01]  /*3950*/  F2FP.F16.F32.PACK_AB R46, RZ, R46 ;  /* 0x0000002eff2e723e */ /* 0x000fe200000000ff */
[-C--:B------:R-:W-:Y:S01]  /*3960*/  FMUL R39, R39, R48.reuse ;  /* 0x0000003027277220 */ /* 0x080fe20000400000 */
[----:B------:R-:W-:Y:S01]  /*3970*/  ISETP.GT.AND P3, PT, R4, 0x80, PT ;  /* 0x000000800400780c */ /* 0x000fe20003f64270 */
[----:B------:R-:W-:Y:S01]  /*3980*/  @P4 STG.E.U16 desc[UR36][R6.64+0x10], R44 ;  /* 0x0000102c06004986 */ /* 0x000fe2000c101524 */
[----:B------:R-:W-:Y:S01]  /*3990*/  F2FP.F16.F32.PACK_AB R47, RZ, R47 ;  /* 0x0000002fff2f723e */ /* 0x000fe200000000ff */
[-C--:B------:R-:W-:Y:S01]  /*39a0*/  FMUL R24, R24, R48.reuse ;  /* 0x0000003018187220 */ /* 0x080fe20000400000 */
[----:B0-----:R-:W-:Y:S01]  /*39b0*/  SHF.L.U64.HI R41, R12, 0x8, R13 ;  /* 0x000000080c297819 */ /* 0x001fe2000001020d */
[----:B------:R0:W-:Y:S01]  /*39c0*/  @P0 STG.E.U16 desc[UR36][R6.64+0x12], R45 ;  /* 0x0000122d06000986 */ /* 0x0001e2000c101524 */
[----:B------:R-:W-:Y:S01]  /*39d0*/  ISETP.GT.AND P0, PT, R3, RZ, P3 ;  /* 0x000000ff0300720c */ /* 0x000fe20001f04270 */
[----:B------:R-:W-:Y:S01]  /*39e0*/  FMUL R25, R25, R48 ;  /* 0x0000003019197220 */ /* 0x000fe20000400000 */
[----:B------:R-:W-:Y:S01]  /*39f0*/  F2FP.F16.F32.PACK_AB R32, RZ, R32 ;  /* 0x00000020ff20723e */ /* 0x000fe200000000ff */
[----:B------:R-:W-:Y:S01]  /*3a00*/  @P2 STG.E.U16 desc[UR36][R8.64+0x10], R46 ;  /* 0x0000102e08002986 */ /* 0x000fe2000c101524 */
[----:B------:R-:W-:Y:S01]  /*3a10*/  ISETP.GT.AND P2, PT, R4, 0x88, PT ;  /* 0x000000880400780c */ /* 0x000fe20003f44270 */
[----:B------:R-:W-:Y:S01]  /*3a20*/  FMUL R26, R26, R48 ;  /* 0x000000301a1a7220 */ /* 0x000fe20000400000 */
[----:B------:R-:W-:Y:S01]  /*3a30*/  F2FP.F16.F32.PACK_AB R33, RZ, R33 ;  /* 0x00000021ff21723e */ /* 0x000fe200000000ff */
[----:B------:R-:W-:Y:S01]  /*3a40*/  @P1 STG.E.U16 desc[UR36][R8.64+0x12], R47 ;  /* 0x0000122f08001986 */ /* 0x000fe2000c101524 */
[----:B------:R-:W-:Y:S01]  /*3a50*/  IADD3 R10, P1, R43, R6, RZ ;  /* 0x000000062b0a7210 */ /* 0x000fe20007f3e0ff */
[----:B------:R-:W-:Y:S01]  /*3a60*/  FMUL R27, R27, R48 ;  /* 0x000000301b1b7220 */ /* 0x000fe20000400000 */
[----:B------:R-:W-:Y:S01]  /*3a70*/  F2FP.F16.F32.PACK_AB R34, RZ, R34 ;  /* 0x00000022ff22723e */ /* 0x000fe200000000ff */
[-C--:B------:R-:W-:Y:S01]  /*3a80*/  FMUL R28, R28, R48.reuse ;  /* 0x000000301c1c7220 */ /* 0x080fe20000400000 */
[----:B0-----:R-:W-:Y:S01]  /*3a90*/  LOP3.LUT R45, R43, 0x2, RZ, 0xfc, !PT ;  /* 0x000000022b2d7812 */ /* 0x001fe200078efcff */
[--C-:B------:R-:W-:Y:S01]  /*3aa0*/  IMAD.X R11, R41, 0x1, R7.reuse, P1 ;  /* 0x00000001290b7824 */ /* 0x100fe200008e0607 */
[----:B------:R-:W-:Y:S01]  /*3ab0*/  ISETP.GT.AND P1, PT, R3, 0x1, P3 ;  /* 0x000000010300780c */ /* 0x000fe20001f24270 */
[----:B------:R-:W-:Y:S01]  /*3ac0*/  FMUL R29, R29, R48 ;  /* 0x000000301d1d7220 */ /* 0x000fe20000400000 */
[----:B------:R-:W-:Y:S01]  /*3ad0*/  IADD3 R12, P4, R45, R6, RZ ;  /* 0x000000062d0c7210 */ /* 0x000fe20007f9e0ff */
[-C--:B------:R-:W-:Y:S01]  /*3ae0*/  FMUL R30, R30, R48.reuse ;  /* 0x000000301e1e7220 */ /* 0x080fe20000400000 */
[----:B------:R-:W-:Y:S01]  /*3af0*/  @P0 STG.E.U16 desc[UR36][R10.64], R32 ;  /* 0x000000200a000986 */ /* 0x000fe2000c101524 */
[----:B------:R-:W-:Y:S01]  /*3b00*/  ISETP.GT.AND P0, PT, R3, RZ, P2 ;  /* 0x000000ff0300720c */ /* 0x000fe20001704270 */
[----:B------:R-:W-:Y:S01]  /*3b10*/  FMUL R31, R31, R48 ;  /* 0x000000301f1f7220 */ /* 0x000fe20000400000 */
[----:B------:R-:W-:Y:S01]  /*3b20*/  IMAD.X R13, R41, 0x1, R7, P4 ;  /* 0x00000001290d7824 */ /* 0x000fe200020e0607 */
[----:B------:R-:W-:-:S02]  /*3b30*/  IADD3 R14, P4, R43, R8, RZ ;  /* 0x000000082b0e7210 */ /* 0x000fc40007f9e0ff */
[----:B------:R-:W-:Y:S02]  /*3b40*/  IADD3 R20, P5, R45, R8, RZ ;  /* 0x000000082d147210 */ /* 0x000fe40007fbe0ff */
[----:B------:R-:W-:Y:S01]  /*3b50*/  F2FP.F16.F32.PACK_AB R35, RZ, R35 ;  /* 0x00000023ff23723e */ /* 0x000fe200000000ff */
[--C-:B------:R-:W-:Y:S01]  /*3b60*/  IMAD.X R15, R41, 0x1, R9.reuse, P4 ;  /* 0x00000001290f7824 */ /* 0x100fe200020e0609 */
[----:B------:R-:W-:Y:S01]  /*3b70*/  ISETP.GT.AND P4, PT, R3, 0x1, P2 ;  /* 0x000000010300780c */ /* 0x000fe20001784270 */
[----:B------:R-:W-:Y:S01]  /*3b80*/  IMAD.X R21, R41, 0x1, R9, P5 ;  /* 0x0000000129157824 */ /* 0x000fe200028e0609 */
[----:B------:R0:W-:Y:S01]  /*3b90*/  @P1 STG.E.U16 desc[UR36][R12.64], R33 ;  /* 0x000000210c001986 */ /* 0x0001e2000c101524 */
[C---:B------:R-:W-:Y:S02]  /*3ba0*/  ISETP.GT.AND P1, PT, R4.reuse, 0x100, PT ;  /* 0x000001000400780c */ /* 0x040fe40003f24270 */
[----:B------:R-:W-:Y:S01]  /*3bb0*/  F2FP.F16.F32.PACK_AB R36, RZ, R36 ;  /* 0x00000024ff24723e */ /* 0x000fe200000000ff */
[----:B------:R-:W-:Y:S01]  /*3bc0*/  @P0 STG.E.U16 desc[UR36][R14.64], R34 ;  /* 0x000000220e000986 */ /* 0x000fe2000c101524 */
[----:B------:R-:W-:-:S02]  /*3bd0*/  ISETP.GT.AND P0, PT, R4, 0x108, PT ;  /* 0x000001080400780c */ /* 0x000fc40003f04270 */
[----:B------:R-:W-:Y:S02]  /*3be0*/  F2FP.F16.F32.PACK_AB R37, RZ, R37 ;  /* 0x00000025ff25723e */ /* 0x000fe400000000ff */
[----:B------:R-:W-:Y:S02]  /*3bf0*/  F2FP.F16.F32.PACK_AB R38, RZ, R38 ;  /* 0x00000026ff26723e */ /* 0x000fe400000000ff */
[----:B------:R1:W-:Y:S01]  /*3c00*/  @P4 STG.E.U16 desc[UR36][R20.64], R35 ;  /* 0x0000002314004986 */ /* 0x0003e2000c101524 */
[----:B0-----:R-:W-:Y:S02]  /*3c10*/  LOP3.LUT R33, R43, 0x10, RZ, 0xfc, !PT ;  /* 0x000000102b217812 */ /* 0x001fe400078efcff */
[----:B------:R-:W-:Y:S02]  /*3c20*/  ISETP.GT.AND P4, PT, R3, 0x8, P3 ;  /* 0x000000080300780c */ /* 0x000fe40001f84270 */
[----:B------:R-:W-:Y:S02]  /*3c30*/  IADD3 R4, P5, R33, R6, RZ ;  /* 0x0000000621047210 */ /* 0x000fe40007fbe0ff */
[----:B------:R-:W-:-:S02]  /*3c40*/  ISETP.GT.AND P3, PT, R3, 0x9, P3 ;  /* 0x000000090300780c */ /* 0x000fc40001f64270 */
[----:B------:R-:W-:Y:S01]  /*3c50*/  F2FP.F16.F32.PACK_AB R39, RZ, R39 ;  /* 0x00000027ff27723e */ /* 0x000fe200000000ff */
[----:B------:R-:W-:Y:S01]  /*3c60*/  IMAD.X R5, R41, 0x1, R7, P5 ;  /* 0x0000000129057824 */ /* 0x000fe200028e0607 */
[----:B------:R-:W-:Y:S02]  /*3c70*/  ISETP.GT.AND P5, PT, R3, 0x8, P2 ;  /* 0x000000080300780c */ /* 0x000fe400017a4270 */
[----:B-1----:R-:W-:Y:S02]  /*3c80*/  LOP3.LUT R35, R43, 0x12, RZ, 0xfc, !PT ;  /* 0x000000122b237812 */ /* 0x002fe400078efcff */
[----:B------:R-:W-:Y:S01]  /*3c90*/  ISETP.GT.AND P2, PT, R3, 0x9, P2 ;  /* 0x000000090300780c */ /* 0x000fe20001744270 */
[----:B------:R0:W-:Y:S01]  /*3ca0*/  @P4 STG.E.U16 desc[UR36][R4.64], R36 ;  /* 0x0000002404004986 */ /* 0x0001e2000c101524 */
[----:B------:R-:W-:Y:S02]  /*3cb0*/  IADD3 R6, P4, R35, R6, RZ ;  /* 0x0000000623067210 */ /* 0x000fe40007f9e0ff */
[----:B------:R-:W-:-:S02]  /*3cc0*/  F2FP.F16.F32.PACK_AB R24, RZ, R24 ;  /* 0x00000018ff18723e */ /* 0x000fc400000000ff */
[----:B------:R-:W-:Y:S01]  /*3cd0*/  F2FP.F16.F32.PACK_AB R25, RZ, R25 ;  /* 0x00000019ff19723e */ /* 0x000fe200000000ff */
[----:B------:R-:W-:Y:S01]  /*3ce0*/  IMAD.X R7, R41, 0x1, R7, P4 ;  /* 0x0000000129077824 */ /* 0x000fe200020e0607 */
[----:B------:R-:W-:Y:S02]  /*3cf0*/  IADD3 R12, P4, R33, R8, RZ ;  /* 0x00000008210c7210 */ /* 0x000fe40007f9e0ff */
[----:B------:R-:W-:Y:S02]  /*3d00*/  F2FP.F16.F32.PACK_AB R26, RZ, R26 ;  /* 0x0000001aff1a723e */ /* 0x000fe400000000ff */
[----:B------:R1:W-:Y:S01]  /*3d10*/  @P3 STG.E.U16 desc[UR36][R6.64], R37 ;  /* 0x0000002506003986 */ /* 0x0003e2000c101524 */
[----:B------:R-:W-:Y:S01]  /*3d20*/  IMAD.X R13, R41, 0x1, R9, P4 ;  /* 0x00000001290d7824 */ /* 0x000fe200020e0609 */
[----:B0-----:R-:W-:Y:S02]  /*3d30*/  IADD3 R4, P4, R35, R8, RZ ;  /* 0x0000000823047210 */ /* 0x001fe40007f9e0ff */
[----:B------:R-:W-:-:S02]  /*3d40*/  ISETP.GT.AND P3, PT, R3, 0x1, P1 ;  /* 0x000000010300780c */ /* 0x000fc40000f64270 */
[----:B------:R-:W-:Y:S01]  /*3d50*/  @P5 STG.E.U16 desc[UR36][R12.64], R38 ;  /* 0x000000260c005986 */ /* 0x000fe2000c101524 */
[----:B------:R-:W-:Y:S01]  /*3d60*/  IMAD.X R5, R41, 0x1, R9, P4 ;  /* 0x0000000129057824 */ /* 0x000fe200020e0609 */
[-C--:B------:R-:W-:Y:S02]  /*3d70*/  IADD3 R8, P5, R43, R10.reuse, RZ ;  /* 0x0000000a2b087210 */ /* 0x080fe40007fbe0ff */
[----:B------:R-:W-:Y:S02]  /*3d80*/  IADD3 R20, P4, R45, R10, RZ ;  /* 0x0000000a2d147210 */ /* 0x000fe40007f9e0ff */
[----:B------:R0:W-:Y:S01]  /*3d90*/  @P2 STG.E.U16 desc[UR36][R4.64], R39 ;  /* 0x0000002704002986 */ /* 0x0001e2000c101524 */
[----:B------:R-:W-:Y:S01]  /*3da0*/  ISETP.GT.AND P2, PT, R3, RZ, P1 ;  /* 0x000000ff0300720c */ /* 0x000fe20000f44270 */
[--C-:B------:R-:W-:Y:S01]  /*3db0*/  IMAD.X R9, R41, 0x1, R11.reuse, P5 ;  /* 0x0000000129097824 */ /* 0x100fe200028e060b */
[----:B------:R-:W-:Y:S01]  /*3dc0*/  ISETP.GT.AND P5, PT, R3, RZ, P0 ;  /* 0x000000ff0300720c */ /* 0x000fe200007a4270 */
[----:B------:R-:W-:Y:S01]  /*3dd0*/  IMAD.X R21, R41, 0x1, R11, P4 ;  /* 0x0000000129157824 */ /* 0x000fe200020e060b */
[----:B-1----:R-:W-:-:S02]  /*3de0*/  PRMT R7, R24, 0x7610, R7 ;  /* 0x0000761018077816 */ /* 0x002fc40000000007 */
[----:B------:R-:W-:Y:S02]  /*3df0*/  F2FP.F16.F32.PACK_AB R27, RZ, R27 ;  /* 0x0000001bff1b723e */ /* 0x000fe400000000ff */
[----:B------:R-:W-:Y:S02]  /*3e00*/  F2FP.F16.F32.PACK_AB R28, RZ, R28 ;  /* 0x0000001cff1c723e */ /* 0x000fe400000000ff */
[----:B------:R-:W-:Y:S02]  /*3e10*/  F2FP.F16.F32.PACK_AB R29, RZ, R29 ;  /* 0x0000001dff1d723e */ /* 0x000fe400000000ff */
[----:B0-----:R-:W-:Y:S01]  /*3e20*/  IADD3 R4, P4, R43, R14, RZ ;  /* 0x0000000e2b047210 */ /* 0x001fe20007f9e0ff */
[----:B------:R0:W-:Y:S01]  /*3e30*/  @P2 STG.E.U16 desc[UR36][R8.64], R7 ;  /* 0x0000000708002986 */ /* 0x0001e2000c101524 */
[----:B------:R-:W-:Y:S02]  /*3e40*/  IADD3 R12, P2, R33, R10, RZ ;  /* 0x0000000a210c7210 */ /* 0x000fe40007f5e0ff */
[----:B------:R-:W-:Y:S01]  /*3e50*/  F2FP.F16.F32.PACK_AB R30, RZ, R30 ;  /* 0x0000001eff1e723e */ /* 0x000fe200000000ff */
[----:B------:R-:W-:Y:S01]  /*3e60*/  IMAD.X R5, R41, 0x1, R15, P4 ;  /* 0x0000000129057824 */ /* 0x000fe200020e060f */
[----:B------:R1:W-:Y:S01]  /*3e70*/  @P3 STG.E.U16 desc[UR36][R20.64], R25 ;  /* 0x0000001914003986 */ /* 0x0003e2000c101524 */
[----:B------:R-:W-:Y:S01]  /*3e80*/  IADD3 R10, P3, R35, R10, RZ ;  /* 0x0000000a230a7210 */ /* 0x000fe20007f7e0ff */
[--C-:B------:R-:W-:Y:S01]  /*3e90*/  IMAD.X R13, R41, 0x1, R11.reuse, P2 ;  /* 0x00000001290d7824 */ /* 0x100fe200010e060b */
[----:B------:R-:W-:Y:S01]  /*3ea0*/  ISETP.GT.AND P4, PT, R3, 0x1, P0 ;  /* 0x000000010300780c */ /* 0x000fe20000784270 */
[----:B------:R2:W-:Y:S01]  /*3eb0*/  @P5 STG.E.U16 desc[UR36][R4.64], R26 ;  /* 0x0000001a04005986 */ /* 0x0005e2000c101524 */
[----:B------:R-:W-:Y:S01]  /*3ec0*/  IADD3 R6, P5, R45, R14, RZ ;  /* 0x0000000e2d067210 */ /* 0x000fe20007fbe0ff */
[----:B------:R-:W-:Y:S01]  /*3ed0*/  IMAD.X R11, R41, 0x1, R11, P3 ;  /* 0x00000001290b7824 */ /* 0x000fe200018e060b */
[----:B------:R-:W-:-:S02]  /*3ee0*/  ISETP.GT.AND P3, PT, R3, 0x8, P1 ;  /* 0x000000080300780c */ /* 0x000fc40000f64270 */
[----:B------:R-:W-:Y:S01]  /*3ef0*/  ISETP.GT.AND P1, PT, R3, 0x9, P1 ;  /* 0x000000090300780c */ /* 0x000fe20000f24270 */
[--C-:B0-----:R-:W-:Y:S01]  /*3f00*/  IMAD.X R7, R41, 0x1, R15.reuse, P5 ;  /* 0x0000000129077824 */ /* 0x101fe200028e060f */
[-C--:B------:R-:W-:Y:S02]  /*3f10*/  IADD3 R24, P5, R33, R14.reuse, RZ ;  /* 0x0000000e21187210 */ /* 0x080fe40007fbe0ff */
[----:B------:R-:W-:Y:S02]  /*3f20*/  IADD3 R14, P2, R35, R14, RZ ;  /* 0x0000000e230e7210 */ /* 0x000fe40007f5e0ff */
[----:B------:R-:W-:Y:S01]  /*3f30*/  F2FP.F16.F32.PACK_AB R31, RZ, R31 ;  /* 0x0000001fff1f723e */ /* 0x000fe200000000ff */
[--C-:B-1----:R-:W-:Y:S01]  /*3f40*/  IMAD.X R25, R41, 0x1, R15.reuse, P5 ;  /* 0x0000000129197824 */ /* 0x102fe200028e060f */
[----:B------:R-:W-:Y:S01]  /*3f50*/  ISETP.GT.AND P5, PT, R3, 0x8, P0 ;  /* 0x000000080300780c */ /* 0x000fe200007a4270 */
[----:B------:R-:W-:Y:S01]  /*3f60*/  IMAD.X R15, R41, 0x1, R15, P2 ;  /* 0x00000001290f7824 */ /* 0x000fe200010e060f */
[----:B------:R-:W-:Y:S01]  /*3f70*/  ISETP.GT.AND P0, PT, R3, 0x9, P0 ;  /* 0x000000090300780c */ /* 0x000fe20000704270 */
[----:B------:R2:W-:Y:S04]  /*3f80*/  @P4 STG.E.U16 desc[UR36][R6.64], R27 ;  /* 0x0000001b06004986 */ /* 0x0005e8000c101524 */
[----:B------:R2:W-:Y:S04]  /*3f90*/  @P3 STG.E.U16 desc[UR36][R12.64], R28 ;  /* 0x0000001c0c003986 */ /* 0x0005e8000c101524 */
[----:B------:R2:W-:Y:S04]  /*3fa0*/  @P1 STG.E.U16 desc[UR36][R10.64], R29 ;  /* 0x0000001d0a001986 */ /* 0x0005e8000c101524 */
[----:B------:R2:W-:Y:S04]  /*3fb0*/  @P5 STG.E.U16 desc[UR36][R24.64], R30 ;  /* 0x0000001e18005986 */ /* 0x0005e8000c101524 */
[----:B------:R2:W-:Y:S02]  /*3fc0*/  @P0 STG.E.U16 desc[UR36][R14.64], R31 ;  /* 0x0000001f0e000986 */ /* 0x0005e4000c101524 */
.L_x_71:
[----:B------:R-:W-:Y:S05]  /*3fd0*/  BSYNC B0 ;  /* 0x0000000000007941 */ /* 0x000fea0003800000 */
.L_x_33:
[----:B------:R-:W-:Y:S01]  /*3fe0*/  ULDC UR4, c[0x0][0xc] ;  /* 0x0000030000047ab9 */ /* 0x000fe20000000800 */
[----:B------:R-:W-:Y:S01]  /*3ff0*/  ULDC UR5, c[0x0][0x10] ;  /* 0x0000040000057ab9 */ /* 0x000fe20000000800 */
[----:B------:R-:W3:Y:S01]  /*4000*/  LDC R3, c[0x0][0x14] ;  /* 0x00000500ff037b82 */ /* 0x000ee20000000800 */
[----:B------:R-:W-:Y:S01]  /*4010*/  UIMAD.WIDE.U32 UR4, UR4, UR5, URZ ;  /* 0x00000005040472a5 */ /* 0x000fe2000f8e003f */
[----:B------:R-:W-:Y:S02]  /*4020*/  IMAD.MOV.U32 R53, RZ, RZ, -0x1 ;  /* 0xffffffffff357424 */ /* 0x000fe400078e00ff */
[----:B------:R-:W-:-:S03]  /*4030*/  IMAD.MOV.U32 R51, RZ, RZ, -0x1 ;  /* 0xffffffffff337424 */ /* 0x000fc600078e00ff */
[----:B---3--:R-:W-:-:S04]  /*4040*/  IMAD.WIDE.U32 R16, R3, UR4, R16 ;  /* 0x0000000403107c25 */ /* 0x008fc8000f8e0010 */
[----:B------:R-:W-:Y:S01]  /*4050*/  IMAD R3, R3, UR5, RZ ;  /* 0x0000000503037c24 */ /* 0x000fe2000f8e02ff */
[----:B------:R-:W-:Y:S02]  /*4060*/  ULDC.64 UR4, c[0x0][0x650] ;  /* 0x0001940000047ab9 */ /* 0x000fe40000000a00 */
[----:B------:R-:W-:Y:S01]  /*4070*/  ISETP.GE.U32.AND P0, PT, R16, UR4, PT ;  /* 0x0000000410007c0c */ /* 0x000fe2000bf06070 */
[--C-:B------:R-:W-:Y:S01]  /*4080*/  IMAD.IADD R17, R17, 0x1, R3.reuse ;  /* 0x0000000111117824 */ /* 0x100fe200078e0203 */
[----:B------:R-:W-:-:S04]  /*4090*/  PRMT R3, RZ, 0x7610, R3 ;  /* 0x00007610ff037816 */ /* 0x000fc80000000003 */
[----:B------:R-:W-:-:S13]  /*40a0*/  ISETP.GE.U32.AND.EX P0, PT, R17, UR5, PT, P0 ;  /* 0x0000000511007c0c */ /* 0x000fda000bf06100 */
[----:B------:R-:W-:Y:S05]  /*40b0*/  @P0 BRA `(.L_x_72) ;  /* 0x0000000400640947 */ /* 0x000fea0003800000 */
[----:B--2---:R-:W2:Y:S01]  /*40c0*/  S2R R12, SR_CTAID.X ;  /* 0x00000000000c7919 */ /* 0x004ea20000002500 */
[----:B------:R-:W3:Y:S01]  /*40d0*/  LDC.64 R10, c[0x0][0x628] ;  /* 0x00018a00ff0a7b82 */ /* 0x000ee20000000a00 */
[----:B------:R-:W-:Y:S01]  /*40e0*/  ULDC UR4, c[0x0][0x150] ;  /* 0x0000540000047ab9 */ /* 0x000fe20000000800 */
[----:B------:R-:W-:Y:S01]  /*40f0*/  IMAD.MOV.U32 R8, RZ, RZ, R16 ;  /* 0x000000ffff087224 */ /* 0x000fe200078e0010 */
[----:B------:R-:W4:Y:S01]  /*4100*/  S2R R24, SR_CTAID.Y ;  /* 0x0000000000187919 */ /* 0x000f220000002600 */
[----:B------:R-:W-:-:S04]  /*4110*/  IMAD.MOV.U32 R9, RZ, RZ, R17 ;  /* 0x000000ffff097224 */ /* 0x000fc800078e0011 */
[----:B------:R-:W0:Y:S08]  /*4120*/  LDC R21, c[0x0][0x144] ;  /* 0x00005100ff157b82 */ /* 0x000e300000000800 */
[----:B------:R-:W0:Y:S08]  /*4130*/  LDC R0, c[0x0][0x630] ;  /* 0x00018c00ff007b82 */ /* 0x000e300000000800 */
[----:B------:R-:W0:Y:S01]  /*4140*/  LDC.64 R14, c[0x0][0x620] ;  /* 0x00018800ff0e7b82 */ /* 0x000e220000000a00 */
[----:B---3--:R-:W-:-:S04]  /*4150*/  ISETP.NE.U32.AND P0, PT, R10, RZ, PT ;  /* 0x000000ff0a00720c */ /* 0x008fc80003f05070 */
[----:B------:R-:W-:Y:S02]  /*4160*/  ISETP.NE.AND.EX P0, PT, R11, RZ, PT, P0 ;  /* 0x000000ff0b00720c */ /* 0x000fe40003f05300 */
[----:B--2---:R-:W-:-:S05]  /*4170*/  I2FP.F32.U32 R3, R12 ;  /* 0x0000000c00037245 */ /* 0x004fca0000201000 */
[----:B------:R-:W-:-:S04]  /*4180*/  FMUL R3, R3, UR4 ;  /* 0x0000000403037c20 */ /* 0x000fc80008400000 */
[----:B------:R2:W3:Y:S02]  /*4190*/  F2I.U32.TRUNC.NTZ R20, R3 ;  /* 0x0000000300147305 */ /* 0x0004e4000020f000 */
[----:B----4-:R-:W-:Y:S05]  /*41a0*/  @!P0 BRA `(.L_x_73) ;  /* 0x0000000000288947 */ /* 0x010fea0003800000 */
[----:B--2---:R-:W2:Y:S02]  /*41b0*/  LDC R3, c[0x0][0x634] ;  /* 0x00018d00ff037b82 */ /* 0x004ea40000000800 */
[----:B--2---:R-:W-:-:S05]  /*41c0*/  IADD3 R3, P0, R16, R3, RZ ;  /* 0x0000000310037210 */ /* 0x004fca0007f1e0ff */
[----:B------:R-:W-:-:S04]  /*41d0*/  IMAD.X R13, RZ, RZ, R17, P0 ;  /* 0x000000ffff0d7224 */ /* 0x000fc800000e0611 */
[----:B-1----:R-:W-:-:S04]  /*41e0*/  IMAD.WIDE.U32 R4, R13, R10, RZ ;  /* 0x0000000a0d047225 */ /* 0x002fc800078e00ff */
[----:B0-----:R-:W-:-:S04]  /*41f0*/  IMAD.WIDE.U32 R6, P0, R3, R11, R4 ;  /* 0x0000000b03067225 */ /* 0x001fc80007800004 */
[----:B------:R-:W-:-:S04]  /*4200*/  IMAD.WIDE.U32 R4, R3, R10, RZ ;  /* 0x0000000a03047225 */ /* 0x000fc800078e00ff */
[----:B------:R-:W-:Y:S01]  /*4210*/  IMAD.X R9, RZ, RZ, RZ, P0 ;  /* 0x000000ffff097224 */ /* 0x000fe200000e06ff */
[----:B------:R-:W-:Y:S01]  /*4220*/  IADD3 RZ, P0, R5, R6, RZ ;  /* 0x0000000605ff7210 */ /* 0x000fe20007f1e0ff */
[----:B------:R-:W-:-:S04]  /*4230*/  IMAD.MOV.U32 R8, RZ, RZ, R7 ;  /* 0x000000ffff087224 */ /* 0x000fc800078e0007 */
[----:B------:R-:W-:-:S08]  /*4240*/  IMAD.WIDE.U32.X R8, R13, R11, R8, P0 ;  /* 0x0000000b0d087225 */ /* 0x000fd000000e0408 */
.L_x_73:
[----:B------:R-:W4:Y:S01]  /*4250*/  LDC.64 R28, c[0x0][0x640] ;  /* 0x00019000ff1c7b82 */ /* 0x000f220000000a00 */
[-CC-:B0-----:R-:W-:Y:S01]  /*4260*/  SHF.R.U64 R51, R8, R0.reuse, R9.reuse ;  /* 0x0000000008337219 */ /* 0x181fe20000001209 */
[----:B---3--:R-:W-:Y:S01]  /*4270*/  IMAD.MOV R20, RZ, RZ, -R20 ;  /* 0x000000ffff147224 */ /* 0x008fe200078e0a14 */
[----:B------:R-:W-:Y:S01]  /*4280*/  SHF.R.U32.HI R0, RZ, R0, R9 ;  /* 0x00000000ff007219 */ /* 0x000fe20000011609 */
[----:B------:R-:W-:Y:S01]  /*4290*/  ULDC UR4, c[0x0][0x154] ;  /* 0x0000550000047ab9 */ /* 0x000fe20000000800 */
[----:B--2---:R-:W-:Y:S01]  /*42a0*/  IADD3 R3, P0, RZ, -R51, RZ ;  /* 0x80000033ff037210 */ /* 0x004fe20007f1e0ff */
[----:B------:R-:W-:Y:S02]  /*42b0*/  IMAD R21, R21, R20, R12 ;  /* 0x0000001415157224 */ /* 0x000fe400078e020c */
[----:B------:R-:W0:Y:S01]  /*42c0*/  LDC R6, c[0x0][0x618] ;  /* 0x00018600ff067b82 */ /* 0x000e220000000800 */
[----:B------:R-:W-:Y:S02]  /*42d0*/  IMAD.MOV.U32 R7, RZ, RZ, 0x1 ;  /* 0x00000001ff077424 */ /* 0x000fe400078e00ff */
[----:B-1----:R-:W-:-:S04]  /*42e0*/  IMAD.X R5, RZ, RZ, ~R0, P0 ;  /* 0x000000ffff057224 */ /* 0x002fc800000e0e00 */
[-C--:B------:R-:W-:Y:S01]  /*42f0*/  IMAD R0, R5, R14.reuse, RZ ;  /* 0x0000000e05007224 */ /* 0x080fe200078e02ff */
[----:B------:R-:W1:Y:S01]  /*4300*/  LDC R8, c[0x0][0x608] ;  /* 0x00018200ff087b82 */ /* 0x000e620000000800 */
[----:B------:R-:W-:-:S04]  /*4310*/  IMAD.WIDE.U32 R4, R3, R14, R16 ;  /* 0x0000000e03047225 */ /* 0x000fc800078e0010 */
[----:B------:R-:W-:Y:S01]  /*4320*/  IMAD R3, R3, R15, R0 ;  /* 0x0000000f03037224 */ /* 0x000fe200078e0200 */
[----:B------:R-:W-:Y:S02]  /*4330*/  I2FP.F32.U32 R0, R24 ;  /* 0x0000001800007245 */ /* 0x000fe40000201000 */
[----:B------:R-:W2:Y:S01]  /*4340*/  LDC R26, c[0x0][0x658] ;  /* 0x00019600ff1a7b82 */ /* 0x000ea20000000800 */
[----:B------:R-:W-:Y:S01]  /*4350*/  IMAD.IADD R3, R5, 0x1, R3 ;  /* 0x0000000105037824 */ /* 0x000fe200078e0203 */
[----:B----4-:R-:W-:Y:S01]  /*4360*/  ISETP.NE.U32.AND P0, PT, R28, RZ, PT ;  /* 0x000000ff1c00720c */ /* 0x010fe20003f05070 */
[----:B------:R-:W-:Y:S01]  /*4370*/  FMUL R0, R0, UR4 ;  /* 0x0000000400007c20 */ /* 0x000fe20008400000 */
[----:B------:R-:W-:Y:S02]  /*4380*/  IMAD.MOV.U32 R5, RZ, RZ, -0x1 ;  /* 0xffffffffff057424 */ /* 0x000fe400078e00ff */
[----:B------:R-:W-:Y:S01]  /*4390*/  ISETP.NE.AND.EX P0, PT, R29, RZ, PT, P0 ;  /* 0x000000ff1d00720c */ /* 0x000fe20003f05300 */
[----:B------:R3:W4:Y:S01]  /*43a0*/  F2I.U32.TRUNC.NTZ R13, R0 ;  /* 0x00000000000d7305 */ /* 0x000722000020f000 */
[----:B------:R-:W3:Y:S01]  /*43b0*/  LDC R15, c[0x0][0x148] ;  /* 0x00005200ff0f7b82 */ /* 0x000ee20000000800 */
[----:B0-----:R-:W-:-:S02]  /*43c0*/  SHF.R.U64 R12, R4, R6, R3 ;  /* 0x00000006040c7219 */ /* 0x001fc40000001203 */
[----:B------:R-:W-:-:S05]  /*43d0*/  SHF.R.U32.HI R3, RZ, R6, R3 ;  /* 0x00000006ff037219 */ /* 0x000fca0000011603 */
[----:B------:R-:W0:Y:S01]  /*43e0*/  LDC R20, c[0x0][0x600] ;  /* 0x00018000ff147b82 */ /* 0x000e220000000800 */
[-CC-:B-1----:R-:W-:Y:S02]  /*43f0*/  SHF.R.U64 R10, R12, R8.reuse, R3.reuse ;  /* 0x000000080c0a7219 */ /* 0x182fe40000001203 */
[----:B------:R-:W-:-:S05]  /*4400*/  SHF.R.U32.HI R3, RZ, R8, R3 ;  /* 0x00000008ff037219 */ /* 0x000fca0000011603 */
[----:B------:R-:W1:Y:S01]  /*4410*/  LDC R27, c[0x0][0x648] ;  /* 0x00019200ff1b7b82 */ /* 0x000e620000000800 */
[-C--:B--2---:R-:W-:Y:S02]  /*4420*/  SHF.L.U32 R4, R5, R26.reuse, RZ ;  /* 0x0000001a05047219 */ /* 0x084fe400000006ff */
[-CC-:B------:R-:W-:Y:S02]  /*4430*/  SHF.R.U64 R14, R10, R26.reuse, R3.reuse ;  /* 0x0000001a0a0e7219 */ /* 0x180fe40000001203 */
[----:B------:R-:W-:Y:S02]  /*4440*/  SHF.R.U32.HI R5, RZ, R26, R3 ;  /* 0x0000001aff057219 */ /* 0x000fe40000011603 */
[----:B------:R-:W-:Y:S01]  /*4450*/  LOP3.LUT R25, RZ, R4, RZ, 0x33, !PT ;  /* 0x00000004ff197212 */ /* 0x000fe200078e33ff */
[----:B------:R-:W2:Y:S01]  /*4460*/  LDC R30, c[0x0][0x638] ;  /* 0x00018e00ff1e7b82 */ /* 0x000ea20000000800 */
[----:B------:R-:W-:Y:S01]  /*4470*/  SHF.L.U32 R26, R7, R26, RZ ;  /* 0x0000001a071a7219 */ /* 0x000fe200000006ff */
[----:B------:R-:W-:-:S06]  /*4480*/  IMAD.MOV.U32 R4, RZ, RZ, R14 ;  /* 0x000000ffff047224 */ /* 0x000fcc00078e000e */
[----:B------:R-:W0:Y:S01]  /*4490*/  LDC R31, c[0x0][0x610] ;  /* 0x00018400ff1f7b82 */ /* 0x000e220000000800 */
[----:B----4-:R-:W-:Y:S05]  /*44a0*/  @!P0 BRA `(.L_x_74) ;  /* 0x0000000000288947 */ /* 0x010fea0003800000 */
        /* <DEDUP_REMOVED lines=10> */
.L_x_74:
[----:B------:R-:W-:Y:S01]  /*4550*/  ISETP.NE.AND P0, PT, R2, 0x1, PT ;  /* 0x000000010200780c */ /* 0x000fe20003f05270 */
[----:B0-----:R-:W-:Y:S01]  /*4560*/  VIADD R7, R20, 0xffffffff ;  /* 0xffffffff14077836 */ /* 0x001fe20000000000 */
[----:B-1-3--:R-:W-:Y:S01]  /*4570*/  SHF.R.U64 R0, R4, R27, R5 ;  /* 0x0000001b04007219 */ /* 0x00afe20000001205 */
[----:B------:R-:W-:Y:S01]  /*4580*/  IMAD.MOV R13, RZ, RZ, -R13 ;  /* 0x000000ffff0d7224 */ /* 0x000fe200078e0a0d */
[----:B------:R-:W-:Y:S01]  /*4590*/  LOP3.LUT R5, R10, R25, RZ, 0xc0, !PT ;  /* 0x000000190a057212 */ /* 0x000fe200078ec0ff */
[----:B------:R-:W-:Y:S01]  /*45a0*/  IMAD.MOV.U32 R4, RZ, RZ, 0x1 ;  /* 0x00000001ff047424 */ /* 0x000fe200078e00ff */
[----:B------:R-:W-:Y:S01]  /*45b0*/  LOP3.LUT R12, R12, R7, RZ, 0xc0, !PT ;  /* 0x000000070c0c7212 */ /* 0x000fe200078ec0ff */
[----:B------:R-:W-:Y:S02]  /*45c0*/  IMAD.MOV R3, RZ, RZ, -R0 ;  /* 0x000000ffff037224 */ /* 0x000fe400078e0a00 */
[----:B------:R-:W-:Y:S02]  /*45d0*/  IMAD R0, R26, R0, R5 ;  /* 0x000000001a007224 */ /* 0x000fe400078e0205 */
[----:B--2---:R-:W-:-:S02]  /*45e0*/  IMAD R3, R3, R30, R14 ;  /* 0x0000001e03037224 */ /* 0x004fc400078e020e */
[----:B------:R-:W-:Y:S02]  /*45f0*/  @P0 IMAD R21, R15, R13, R24 ;  /* 0x0000000d0f150224 */ /* 0x000fe400078e0218 */
[----:B------:R-:W-:Y:S01]  /*4600*/  IMAD R5, R3, R20, R12 ;  /* 0x0000001403057224 */ /* 0x000fe200078e020c */
[----:B------:R-:W-:Y:S01]  /*4610*/  PRMT R3, R4, 0x7610, R3 ;  /* 0x0000761004037816 */ /* 0x000fe20000000003 */
[----:B------:R-:W-:-:S05]  /*4620*/  IMAD R0, R0, R31, R21 ;  /* 0x0000001f00007224 */ /* 0x000fca00078e0215 */
[----:B------:R-:W-:Y:S02]  /*4630*/  SEL R53, R5, R0, !P0 ;  /* 0x0000000005357207 */ /* 0x000fe40004000000 */
[----:B------:R-:W-:-:S07]  /*4640*/  SEL R0, R0, R5, !P0 ;  /* 0x0000000500007207 */ /* 0x000fce0004000000 */
.L_x_72:
[----:B------:R-:W-:Y:S01]  /*4650*/  LOP3.LUT P0, RZ, R3, 0xff, RZ, 0xc0, !PT ;  /* 0x000000ff03ff7812 */ /* 0x000fe2000780c0ff */
[----:B------:R-:W-:-:S12]  /*4660*/  IMAD.MOV.U32 R52, RZ, RZ, R0 ;  /* 0x000000ffff347224 */ /* 0x000fd800078e0000 */
[----:B------:R-:W-:Y:S05]  /*4670*/  @P0 BRA `(.L_x_75) ;  /* 0xffffffcc00580947 */ /* 0x000fea000383ffff */
[----:B------:R-:W-:Y:S05]  /*4680*/  EXIT ;  /* 0x000000000000794d */ /* 0x000fea0003800000 */
.L_x_8:
[----:B0-----:R-:W-:Y:S01]  /*4690*/  ULDC.64 UR4, c[0x0][0x650] ;  /* 0x0001940000047ab9 */ /* 0x001fe20000000a00 */
        /* <DEDUP_REMOVED lines=25> */
.L_x_77:
[----:B------:R-:W0:Y:S01]  /*4830*/  LDC.64 R28, c[0x0][0x640] ;  /* 0x00019000ff1c7b82 */ /* 0x000e220000000a00 */
[-CC-:B------:R-:W-:Y:S01]  /*4840*/  SHF.R.U64 R22, R12, R6.reuse, R13.reuse ;  /* 0x000000060c167219 */ /* 0x180fe2000000120d */
[----:B------:R-:W-:Y:S01]  /*4850*/  IMAD.MOV.U32 R30, RZ, RZ, 0x1 ;  /* 0x00000001ff1e7424 */ /* 0x000fe200078e00ff */
[----:B------:R-:W-:Y:S02]  /*4860*/  SHF.R.U32.HI R6, RZ, R6, R13 ;  /* 0x00000006ff067219 */ /* 0x000fe4000001160d */
        /* <DEDUP_REMOVED lines=8> */
[----:B------:R-:W-:Y:S01]  /*48f0*/  IMAD.IADD R9, R9, 0x1, R11 ;  /* 0x0000000109097824 */ /* 0x000fe200078e020b */
[----:B0-----:R-:W-:-:S04]  /*4900*/  ISETP.NE.U32.AND P0, PT, R28, RZ, PT ;  /* 0x000000ff1c00720c */ /* 0x001fc80003f05070 */
[----:B------:R-:W-:Y:S02]  /*4910*/  ISETP.NE.AND.EX P0, PT, R29, RZ, PT, P0 ;  /* 0x000000ff1d00720c */ /* 0x000fe40003f05300 */
[----:B------:R-:W0:Y:S01]  /*4920*/  LDC R20, c[0x0][0x600] ;  /* 0x00018000ff147b82 */ /* 0x000e220000000800 */
[-CC-:B-1----:R-:W-:Y:S01]  /*4930*/  SHF.R.U64 R14, R8, R10.reuse, R9.reuse ;  /* 0x0000000a080e7219 */ /* 0x182fe20000001209 */
[----:B------:R-:W-:Y:S01]  /*4940*/  IMAD.MOV.U32 R8, RZ, RZ, -0x1 ;  /* 0xffffffffff087424 */ /* 0x000fe200078e00ff */
[----:B------:R-:W-:-:S05]  /*4950*/  SHF.R.U32.HI R9, RZ, R10, R9 ;  /* 0x0000000aff097219 */ /* 0x000fca0000011609 */
[----:B------:R-:W1:Y:S01]  /*4960*/  LDC R26, c[0x0][0x648] ;  /* 0x00019200ff1a7b82 */ /* 0x000e620000000800 */
[-CC-:B--2---:R-:W-:Y:S02]  /*4970*/  SHF.R.U64 R21, R14, R12.reuse, R9.reuse ;  /* 0x0000000c0e157219 */ /* 0x184fe40000001209 */
[----:B------:R-:W-:-:S05]  /*4980*/  SHF.R.U32.HI R6, RZ, R12, R9 ;  /* 0x0000000cff067219 */ /* 0x000fca0000011609 */
[----:B------:R-:W2:Y:S01]  /*4990*/  LDC R27, c[0x0][0x638] ;  /* 0x00018e00ff1b7b82 */ /* 0x000ea20000000800 */
[-C--:B---3--:R-:W-:Y:S02]  /*49a0*/  SHF.L.U32 R8, R8, R25.reuse, RZ ;  /* 0x0000001908087219 */ /* 0x088fe400000006ff */
[-CC-:B------:R-:W-:Y:S02]  /*49b0*/  SHF.R.U64 R23, R21, R25.reuse, R6.reuse ;  /* 0x0000001915177219 */ /* 0x180fe40000001206 */
[----:B------:R-:W-:Y:S02]  /*49c0*/  LOP3.LUT R32, RZ, R8, RZ, 0x33, !PT ;  /* 0x00000008ff207212 */ /* 0x000fe400078e33ff */
[----:B------:R-:W-:Y:S01]  /*49d0*/  SHF.R.U32.HI R9, RZ, R25, R6 ;  /* 0x00000019ff097219 */ /* 0x000fe20000011606 */
[----:B------:R-:W3:Y:S01]  /*49e0*/  LDC R31, c[0x0][0x610] ;  /* 0x00018400ff1f7b82 */ /* 0x000ee20000000800 */
[----:B------:R-:W-:Y:S01]  /*49f0*/  IMAD.MOV.U32 R8, RZ, RZ, R23 ;  /* 0x000000ffff087224 */ /* 0x000fe200078e0017 */
[----:B------:R-:W-:Y:S06]  /*4a00*/  @!P0 BRA `(.L_x_78) ;  /* 0x0000000000288947 */ /* 0x000fec0003800000 */
        /* <DEDUP_REMOVED lines=10> */
.L_x_78:
[----:B------:R-:W-:Y:S02]  /*4ab0*/  ISETP.NE.AND P0, PT, R2, 0x1, PT ;  /* 0x000000010200780c */ /* 0x000fe40003f05270 */
[----:B-1----:R-:W-:Y:S01]  /*4ac0*/  SHF.R.U64 R6, R8, R26, R9 ;  /* 0x0000001a08067219 */ /* 0x002fe20000001209 */
[----:B0-----:R-:W-:Y:S01]  /*4ad0*/  VIADD R9, R20, 0xffffffff ;  /* 0xffffffff14097836 */ /* 0x001fe20000000000 */
[----:B------:R-:W-:Y:S02]  /*4ae0*/  SHF.L.U32 R30, R30, R25, RZ ;  /* 0x000000191e1e7219 */ /* 0x000fe400000006ff */
[----:B------:R-:W-:Y:S01]  /*4af0*/  LOP3.LUT R5, R21, R32, RZ, 0xc0, !PT ;  /* 0x0000002015057212 */ /* 0x000fe200078ec0ff */
[----:B------:R-:W-:-:S04]  /*4b00*/  IMAD.MOV R8, RZ, RZ, -R6 ;  /* 0x000000ffff087224 */ /* 0x000fc800078e0a06 */
[----:B------:R-:W-:Y:S01]  /*4b10*/  IMAD R6, R30, R6, R5 ;  /* 0x000000061e067224 */ /* 0x000fe200078e0205 */
[----:B------:R-:W-:Y:S01]  /*4b20*/  LOP3.LUT R5, R14, R9, RZ, 0xc0, !PT ;  /* 0x000000090e057212 */ /* 0x000fe200078ec0ff */
[----:B------:R-:W-:Y:S02]  /*4b30*/  @P0 IMAD R3, R7, R24, R4 ;  /* 0x0000001807030224 */ /* 0x000fe400078e0204 */
[----:B--2---:R-:W-:Y:S02]  /*4b40*/  IMAD R4, R8, R27, R23 ;  /* 0x0000001b08047224 */ /* 0x004fe400078e0217 */
[----:B---3--:R-:W-:Y:S02]  /*4b50*/  IMAD R3, R6, R31, R3 ;  /* 0x0000001f06037224 */ /* 0x008fe400078e0203 */
[----:B------:R-:W-:Y:S02]  /*4b60*/  IMAD R4, R4, R20, R5 ;  /* 0x0000001404047224 */ /* 0x000fe400078e0205 */
[----:B------:R-:W-:-:S02]  /*4b70*/  IMAD.MOV.U32 R8, RZ, RZ, 0x1 ;  /* 0x00000001ff087424 */ /* 0x000fc400078e00ff */
[----:B------:R-:W-:Y:S01]  /*4b80*/  IMAD.MOV.U32 R6, RZ, RZ, R22 ;  /* 0x000000ffff067224 */ /* 0x000fe200078e0016 */
[----:B------:R-:W-:Y:S02]  /*4b90*/  SEL R20, R4, R3, !P0 ;  /* 0x0000000304147207 */ /* 0x000fe40004000000 */
[----:B------:R-:W-:-:S07]  /*4ba0*/  SEL R21, R3, R4, !P0 ;  /* 0x0000000403157207 */ /* 0x000fce0004000000 */
.L_x_76:
[----:B------:R-:W-:-:S08]  /*4bb0*/  NOP ;  /* 0x0000000000007918 */ /* 0x000fd00000000000 */
[----:B------:R-:W0:-:S00]  /*4bc0*/  USETMAXREG.DEALLOC.CTAPOOL 0x28 ;  /* 0x00000028000079c8 */ /* 0x000e0000080e0500 */
[----:B0-----:R-:W-:-:S13]  /*4bd0*/  ISETP.NE.AND P0, PT, R0, RZ, PT ;  /* 0x000000ff0000720c */ /* 0x001fda0003f05270 */
[----:B------:R-:W-:Y:S05]  /*4be0*/  @P0 EXIT ;  /* 0x000000000000094d */ /* 0x000fea0003800000 */
[----:B------:R-:W-:Y:S01]  /*4bf0*/  LOP3.LUT P0, RZ, R8, 0xff, RZ, 0xc0, !PT ;  /* 0x000000ff08ff7812 */ /* 0x000fe2000780c0ff */
[----:B------:R-:W-:Y:S02]  /*4c00*/  IMAD.MOV.U32 R0, RZ, RZ, 0x1 ;  /* 0x00000001ff007424 */ /* 0x000fe400078e00ff */
[----:B------:R-:W-:-:S10]  /*4c10*/  IMAD.MOV.U32 R3, RZ, RZ, RZ ;  /* 0x000000ffff037224 */ /* 0x000fd400078e00ff */
[----:B------:R-:W-:Y:S05]  /*4c20*/  @!P0 BRA `(.L_x_79) ;  /* 0x0000000c00448947 */ /* 0x000fea0003800000 */
[----:B------:R-:W0:Y:S01]  /*4c30*/  LDC R0, c[0x0][0x28c] ;  /* 0x0000a300ff007b82 */ /* 0x000e220000000800 */
[----:B------:R-:W1:Y:S01]  /*4c40*/  S2R R12, SR_CgaCtaId ;  /* 0x00000000000c7919 */ /* 0x000e620000008800 */
[----:B------:R-:W-:Y:S01]  /*4c50*/  ULDC UR5, c[0x0][0x600] ;  /* 0x0001800000057ab9 */ /* 0x000fe20000000800 */
[----:B------:R-:W-:Y:S01]  /*4c60*/  ULDC UR4, c[0x0][0xc] ;  /* 0x0000030000047ab9 */ /* 0x000fe20000000800 */
[----:B------:R-:W-:Y:S01]  /*4c70*/  UIADD3 UR16, UR5, -0x1, URZ ;  /* 0xffffffff05107890 */ /* 0x000fe2000fffe03f */
[----:B------:R-:W-:Y:S01]  /*4c80*/  BSSY B0, `(.L_x_79) ;  /* 0x00000cb000007945 */ /* 0x000fe20003800000 */
[----:B------:R-:W-:Y:S01]  /*4c90*/  ULDC UR6, c[0x0][0x658] ;  /* 0x0001960000067ab9 */ /* 0x000fe20000000800 */
[----:B------:R-:W-:Y:S01]  /*4ca0*/  ULDC UR5, c[0x0][0x10] ;  /* 0x0000040000057ab9 */ /* 0x000fe20000000800 */
[----:B------:R-:W-:Y:S01]  /*4cb0*/  UMOV UR7, 0xffffffff ;  /* 0xffffffff00077882 */ /* 0x000fe20000000000 */
[----:B------:R-:W-:Y:S01]  /*4cc0*/  UMOV UR8, 0x1 ;  /* 0x0000000100087882 */ /* 0x000fe20000000000 */
[----:B------:R-:W-:Y:S01]  /*4cd0*/  UIMAD.WIDE.U32 UR4, UR4, UR5, URZ ;  /* 0x00000005040472a5 */ /* 0x000fe2000f8e003f */
[----:B------:R-:W-:Y:S01]  /*4ce0*/  IMAD.MOV.U32 R9, RZ, RZ, 0x1 ;  /* 0x00000001ff097424 */ /* 0x000fe200078e00ff */
[----:B------:R-:W-:Y:S01]  /*4cf0*/  USHF.L.U32 UR7, UR7, UR6, URZ ;  /* 0x0000000607077299 */ /* 0x000fe2000800063f */
[----:B------:R-:W-:Y:S01]  /*4d00*/  LOP3.LUT R8, R19, 0x2, RZ, 0xfc, !PT ;  /* 0x0000000213087812 */ /* 0x000fe200078efcff */
[----:B------:R-:W-:-:S02]  /*4d10*/  USHF.L.U32 UR18, UR8, UR6, URZ ;  /* 0x0000000608127299 */ /* 0x000fc4000800063f */
[----:B------:R-:W-:Y:S01]  /*4d20*/  ULOP3.LUT UR17, URZ, UR7, URZ, 0x33, !UPT ;  /* 0x000000073f117292 */ /* 0x000fe2000f8e333f */
[----:B------:R-:W-:Y:S01]  /*4d30*/  ULDC UR6, c[0x0][0x14] ;  /* 0x0000050000067ab9 */ /* 0x000fe20000000800 */
[----:B------:R-:W-:Y:S01]  /*4d40*/  ULDC.64 UR22, c[0x0][0x198] ;  /* 0x0000660000167ab9 */ /* 0x000fe20000000a00 */
[----:B------:R-:W-:Y:S02]  /*4d50*/  UIMAD.WIDE.U32 UR20, UR4, UR6, URZ ;  /* 0x00000006041472a5 */ /* 0x000fe4000f8e003f */
[----:B------:R-:W-:Y:S01]  /*4d60*/  UIMAD UR13, UR5, UR6, URZ ;  /* 0x00000006050d72a4 */ /* 0x000fe2000f8e023f */
[----:B0-----:R-:W-:-:S03]  /*4d70*/  VIADD R0, R0, 0xf ;  /* 0x0000000f00007836 */ /* 0x001fc60000000000 */
[----:B------:R-:W-:Y:S02]  /*4d80*/  UIADD3 UR13, UR21, UR13, URZ ;  /* 0x0000000d150d7290 */ /* 0x000fe4000fffe03f */
[----:B------:R-:W-:-:S04]  /*4d90*/  SHF.R.S32.HI R3, RZ, 0x1f, R0 ;  /* 0x0000001fff037819 */ /* 0x000fc80000011400 */
[----:B------:R-:W-:Y:S01]  /*4da0*/  LEA.HI R10, R3, R0, RZ, 0x4 ;  /* 0x00000000030a7211 */ /* 0x000fe200078f20ff */
[C---:B-1----:R-:W-:Y:S02]  /*4db0*/  IMAD.SHL.U32 R11, R12.reuse, 0x8, RZ ;  /* 0x000000080c0b7824 */ /* 0x042fe400078e00ff */
[----:B------:R-:W-:Y:S01]  /*4dc0*/  IMAD.SHL.U32 R12, R12, 0x80, RZ ;  /* 0x000000800c0c7824 */ /* 0x000fe200078e00ff */
[----:B------:R-:W-:Y:S01]  /*4dd0*/  SHF.R.S32.HI R10, RZ, 0x4, R10 ;  /* 0x00000004ff0a7819 */ /* 0x000fe2000001140a */
[----:B------:R-:W-:Y:S01]  /*4de0*/  IMAD.MOV.U32 R0, RZ, RZ, 0x1 ;  /* 0x00000001ff007424 */ /* 0x000fe200078e00ff */
[----:B------:R-:W-:Y:S01]  /*4df0*/  LOP3.LUT R11, R11, 0x8, RZ, 0xc0, !PT ;  /* 0x000000080b0b7812 */ /* 0x000fe200078ec0ff */
[----:B------:R-:W-:Y:S01]  /*4e00*/  IMAD.MOV.U32 R3, RZ, RZ, RZ ;  /* 0x000000ffff037224 */ /* 0x000fe200078e00ff */
[----:B------:R-:W-:Y:S01]  /*4e10*/  LOP3.LUT R12, R12, 0x80, RZ, 0xc0, !PT ;  /* 0x000000800c0c7812 */ /* 0x000fe200078ec0ff */
[----:B------:R-:W-:-:S07]  /*4e20*/  VIADD R13, R10, 0x1 ;  /* 0x000000010a0d7836 */ /* 0x000fce0000000000 */
.L_x_90:
[----:B------:R-:W-:-:S03]  /*4e30*/  UMOV UR4, 0xffffffff ;  /* 0xffffffff00047882 */ /* 0x000fc60000000000 */
[----:B------:R-:W-:Y:S05]  /*4e40*/  BRA.DIV UR4, `(.L_x_80) ;  /* 0x0000001604a07947 */ /* 0x000fea000b800000 */
[----:B------:R-:W-:-:S13]  /*4e50*/  ELECT P6, URZ, PT ;  /* 0x00000000003f782f */ /* 0x000fda00038c0000 */
.L_x_115:
[----:B------:R-:W0:Y:S01]  /*4e60*/  LDC R4, c[0x0][0x28c] ;  /* 0x0000a300ff047b82 */ /* 0x000e220000000800 */
[----:B------:R-:W-:Y:S01]  /*4e70*/  BSSY B1, `(.L_x_81) ;  /* 0x0000038000017945 */ /* 0x000fe20003800000 */
[----:B0-----:R-:W-:-:S13]  /*4e80*/  ISETP.LT.OR P6, PT, R4, 0x1, !P6 ;  /* 0x000000010400780c */ /* 0x001fda00077c1670 */
[----:B------:R-:W-:Y:S05]  /*4e90*/  @P6 BRA `(.L_x_82) ;  /* 0x0000000000d46947 */ /* 0x000fea0003800000 */
[----:B------:R-:W-:Y:S02]  /*4ea0*/  IMAD R20, R20, 0x10, R11 ;  /* 0x0000001014147824 */ /* 0x000fe400078e020b */
[----:B------:R-:W-:Y:S02]  /*4eb0*/  IMAD R21, R21, 0x180, RZ ;  /* 0x0000018015157824 */ /* 0x000fe400078e02ff */
[----:B------:R-:W-:Y:S02]  /*4ec0*/  IMAD.MOV.U32 R24, RZ, RZ, RZ ;  /* 0x000000ffff187224 */ /* 0x000fe400078e00ff */
[----:B------:R-:W-:Y:S02]  /*4ed0*/  IMAD.MOV.U32 R4, RZ, RZ, R13 ;  /* 0x000000ffff047224 */ /* 0x000fe400078e000d */
[----:B------:R-:W-:Y:S02]  /*4ee0*/  IMAD.MOV.U32 R5, RZ, RZ, R0 ;  /* 0x000000ffff057224 */ /* 0x000fe400078e0000 */
[----:B------:R-:W-:-:S07]  /*4ef0*/  IMAD.MOV.U32 R7, RZ, RZ, R3 ;  /* 0x000000ffff077224 */ /* 0x000fce00078e0003 */
.L_x_85:
[----:B------:R-:W0:Y:S01]  /*4f00*/  S2R R15, SR_CgaCtaId ;  /* 0x00000000000f7919 */ /* 0x000e220000008800 */
[----:B------:R-:W-:Y:S02]  /*4f10*/  MOV R14, 0x400 ;  /* 0x00000400000e7802 */ /* 0x000fe40000000f00 */
[----:B------:R-:W-:Y:S02]  /*4f20*/  LOP3.LUT P1, RZ, R18, 0x7f, RZ, 0xc0, !PT ;  /* 0x0000007f12ff7812 */ /* 0x000fe4000782c0ff */
[----:B0-----:R-:W-:Y:S02]  /*4f30*/  LEA R22, R15, R14, 0x18 ;  /* 0x0000000e0f167211 */ /* 0x001fe400078ec0ff */
[----:B------:R-:W-:-:S09]  /*4f40*/  SHF.L.U32 R14, R5, 0x1f, RZ ;  /* 0x0000001f050e7819 */ /* 0x000fd200000006ff */
[----:B------:R-:W0:Y:S01]  /*4f50*/  @!P1 LDC R15, c[0x0][0x500] ;  /* 0x00014000ff0f9b82 */ /* 0x000e220000000800 */
[----:B------:R-:W-:-:S04]  /*4f60*/  IMAD R23, R7, 0x8, R22 ;  /* 0x0000000807177824 */ /* 0x000fc800078e0216 */
[----:B------:R-:W1:Y:S02]  /*4f70*/  SYNCS.PHASECHK.TRANS64.TRYWAIT P0, [R23+URZ+0x90], R14 ;  /* 0x0000900e170075a7 */ /* 0x000e64000800017f */
[----:B-1----:R-:W-:Y:S05]  /*4f80*/  @!P0 BRA `(.L_x_83) ;  /* 0x0000001400708947 */ /* 0x002fea0003800000 */
.L_x_116:
[----:B-1----:R-:W-:Y:S01]  /*4f90*/  PRMT R14, R8, 0x9910, RZ ;  /* 0x00009910080e7816 */ /* 0x002fe200000000ff */
[----:B0-----:R0:W-:Y:S03]  /*4fa0*/  @!P1 SYNCS.ARRIVE.TRANS64 RZ, [R23+URZ], R15 ;  /* 0x0000000f17ff99a7 */ /* 0x0011e6000800003f */
[----:B------:R-:W-:-:S13]  /*4fb0*/  ISETP.NE.AND P0, PT, R14, 0x2, PT ;  /* 0x000000020e00780c */ /* 0x000fda0003f05270 */
[----:B0-----:R-:W-:Y:S05]  /*4fc0*/  @P0 BRA `(.L_x_84) ;  /* 0x0000000000040947 */ /* 0x001fea0003800000 */
[----:B------:R-:W-:Y:S01]  /*4fd0*/  BPT.TRAP 0x1 ;  /* 0x000000040000795c */ /* 0x000fe20000300000 */
.L_x_84:
[----:B------:R-:W-:Y:S01]  /*4fe0*/  IMAD R15, R7, 0x3000, R22 ;  /* 0x00003000070f7824 */ /* 0x000fe200078e0216 */
[----:B------:R-:W-:Y:S01]  /*4ff0*/  R2UR UR9, R23 ;  /* 0x00000000170972ca */ /* 0x000fe200000e0000 */
[----:B------:R-:W-:Y:S01]  /*5000*/  IMAD R14, R7, 0x100, R12 ;  /* 0x00000100070e7824 */ /* 0x000fe200078e020c */
[----:B------:R-:W-:Y:S01]  /*5010*/  UIADD3 UR4, UP0, UR22, 0xf0, URZ ;  /* 0x000000f016047890 */ /* 0x000fe2000ff1e03f */
[----:B------:R-:W-:Y:S01]  /*5020*/  VIADD R4, R4, 0xffffffff ;  /* 0xffffffff04047836 */ /* 0x000fe20000000000 */
[----:B------:R-:W-:Y:S01]  /*5030*/  R2UR UR5, R15 ;  /* 0x000000000f0572ca */ /* 0x000fe200000e0000 */
[----:B------:R-:W-:Y:S01]  /*5040*/  IMAD R14, R14, 0x2, R22 ;  /* 0x000000020e0e7824 */ /* 0x000fe200078e0216 */
[----:B------:R-:W-:Y:S01]  /*5050*/  R2UR UR11, R21 ;  /* 0x00000000150b72ca */ /* 0x000fe200000e0000 */
[----:B------:R-:W-:Y:S01]  /*5060*/  UIADD3 UR24, UP1, UR22, 0x1f0, URZ ;  /* 0x000001f016187890 */ /* 0x000fe2000ff3e03f */
[----:B------:R-:W-:Y:S01]  /*5070*/  R2UR UR10, R24 ;  /* 0x00000000180a72ca */ /* 0x000fe200000e0000 */
[----:B------:R-:W-:Y:S01]  /*5080*/  VIADD R7, R7, 0x1 ;  /* 0x0000000107077836 */ /* 0x000fe20000000000 */
[----:B------:R-:W-:Y:S01]  /*5090*/  R2UR UR8, R14 ;  /* 0x000000000e0872ca */ /* 0x000fe200000e0000 */
[----:B------:R-:W-:Y:S01]  /*50a0*/  UIADD3.X UR25, URZ, UR23, URZ, UP1, !UPT ;  /* 0x000000173f197290 */ /* 0x000fe20008ffe43f */
[----:B------:R-:W-:Y:S01]  /*50b0*/  R2UR UR12, R6 ;  /* 0x00000000060c72ca */ /* 0x000fe200000e0000 */
[----:B------:R-:W-:Y:S01]  /*50c0*/  UMOV UR6, 0x0 ;  /* 0x0000000000067882 */ /* 0x000fe20000000000 */
[----:B------:R-:W-:Y:S01]  /*50d0*/  R2UR UR19, R20 ;  /* 0x00000000141372ca */ /* 0x000fe200000e0000 */
[----:B------:R-:W-:Y:S01]  /*50e0*/  UMOV UR7, 0x10000000 ;  /* 0x1000000000077882 */ /* 0x000fe20000000000 */
[----:B------:R-:W-:Y:S01]  /*50f0*/  ISETP.GT.AND P1, PT, R4, 0x1, PT ;  /* 0x000000010400780c */ /* 0x000fe20003f24270 */
[----:B------:R-:W-:Y:S01]  /*5100*/  UIADD3 UR14, UR5, 0x200, URZ ;  /* 0x00000200050e7890 */ /* 0x000fe2000fffe03f */
[C---:B------:R-:W-:Y:S01]  /*5110*/  ISETP.NE.AND P0, PT, R7.reuse, 0x12, PT ;  /* 0x000000120700780c */ /* 0x040fe20003f05270 */
[----:B------:R-:W-:Y:S01]  /*5120*/  UIADD3.X UR5, URZ, UR23, URZ, UP0, !UPT ;  /* 0x000000173f057290 */ /* 0x000fe200087fe43f */
[----:B------:R-:W-:Y:S01]  /*5130*/  VIADD R24, R24, 0x10 ;  /* 0x0000001018187836 */ /* 0x000fe20000000000 */
[----:B------:R-:W-:Y:S01]  /*5140*/  UMOV UR26, 0x30000 ;  /* 0x00030000001a7882 */ /* 0x000fe20000000000 */
[----:B------:R-:W-:Y:S01]  /*5150*/  SEL R14, RZ, 0x1, P0 ;  /* 0x00000001ff0e7807 */ /* 0x000fe20000000000 */
[----:B------:R-:W-:Y:S01]  /*5160*/  UIADD3 UR15, UR8, 0x36200, URZ ;  /* 0x00036200080f7890 */ /* 0x000fe2000fffe03f */
[----:B------:R-:W-:-:S02]  /*5170*/  SEL R7, R7, RZ, P0 ;  /* 0x000000ff07077207 */ /* 0x000fc40000000000 */
[----:B------:R-:W-:Y:S01]  /*5180*/  UMOV UR8, UR14 ;  /* 0x0000000e00087c82 */ /* 0x000fe20008000000 */
[----:B------:R-:W-:Y:S01]  /*5190*/  LOP3.LUT R5, R5, R14, RZ, 0x3c, !PT ;  /* 0x0000000e05057212 */ /* 0x000fe200078e3cff */
[----:B------:R0:W-:Y:S02]  /*51a0*/  UTMALDG.3D [UR8], [UR4], desc[UR6] ;  /* 0x00000608040075b4 */ /* 0x0001e40008011000 */
[----:B0-----:R-:W-:Y:S01]  /*51b0*/  UMOV UR8, UR15 ;  /* 0x0000000f00087c82 */ /* 0x001fe20008000000 */
[----:B------:R-:W-:Y:S02]  /*51c0*/  UMOV UR11, UR19 ;  /* 0x00000013000b7c82 */ /* 0x000fe40008000000 */
[----:B------:R0:W-:Y:S02]  /*51d0*/  UTMALDG.3D.MULTICAST [UR8], [UR24], UR26, desc[UR6] ;  /* 0x00000608180073b4 */ /* 0x0001e4000801181a */
[----:B0-----:R-:W-:Y:S05]  /*51e0*/  @P1 BRA `(.L_x_85) ;  /* 0xfffffffc00441947 */ /* 0x001fea000383ffff */
.L_x_82:
[----:B------:R-:W-:Y:S05]  /*51f0*/  BSYNC B1 ;  /* 0x0000000000017941 */ /* 0x000fea0003800000 */
.L_x_81:
[----:B------:R-:W-:Y:S01]  /*5200*/  LOP3.LUT P1, RZ, R9, 0xff, RZ, 0xc0, !PT ;  /* 0x000000ff09ff7812 */ /* 0x000fe2000782c0ff */
[C---:B------:R-:W-:Y:S01]  /*5210*/  IMAD.IADD R6, R10.reuse, 0x1, R3 ;  /* 0x000000010a067824 */ /* 0x040fe200078e0203 */
[----:B------:R-:W-:Y:S01]  /*5220*/  ULDC.64 UR4, c[0x0][0x650] ;  /* 0x0001940000047ab9 */ /* 0x000fe20000000a00 */
[----:B------:R-:W-:Y:S01]  /*5230*/  ISETP.GE.U32.AND P2, PT, R10, 0x12, PT ;  /* 0x000000120a00780c */ /* 0x000fe20003f46070 */
[----:B------:R-:W-:Y:S01]  /*5240*/  BSSY B1, `(.L_x_86) ;  /* 0x000006c000017945 */ /* 0x000fe20003800000 */
[----:B------:R-:W-:Y:S01]  /*5250*/  IMAD.MOV.U32 R21, RZ, RZ, -0x1 ;  /* 0xffffffffff157424 */ /* 0x000fe200078e00ff */
[----:B------:R-:W-:Y:S01]  /*5260*/  ISETP.GT.U32.AND P0, PT, R6, 0x11, PT ;  /* 0x000000110600780c */ /* 0x000fe20003f04070 */
[----:B------:R-:W-:Y:S01]  /*5270*/  IMAD.MOV.U32 R20, RZ, RZ, -0x1 ;  /* 0xffffffffff147424 */ /* 0x000fe200078e00ff */
[----:B------:R-:W-:Y:S02]  /*5280*/  PRMT R9, RZ, 0x7610, R9 ;  /* 0x00007610ff097816 */ /* 0x000fe40000000009 */
[----:B------:R-:W-:-:S03]  /*5290*/  ISETP.LT.U32.AND P0, PT, R10, 0x12, P0 ;  /* 0x000000120a00780c */ /* 0x000fc60000701070 */
[----:B------:R-:W0:Y:S01]  /*52a0*/  @P1 S2R R5, SR_CgaCtaId ;  /* 0x0000000000051919 */ /* 0x000e220000008800 */
[----:B------:R-:W-:-:S04]  /*52b0*/  @P1 MOV R4, 0x400 ;  /* 0x0000040000041802 */ /* 0x000fc80000000f00 */
[----:B0-----:R-:W-:Y:S01]  /*52c0*/  @P1 LEA R3, R5, R4, 0x18 ;  /* 0x0000000405031211 */ /* 0x001fe200078ec0ff */
[----:B------:R-:W-:-:S03]  /*52d0*/  IMAD.WIDE.U32 R4, R6, 0x38e38e39, RZ ;  /* 0x38e38e3906047825 */ /* 0x000fc600078e00ff */
[----:B------:R0:W-:Y:S01]  /*52e0*/  @P1 SYNCS.ARRIVE.TRANS64.A1T0 RZ, [R3+URZ+0x138], RZ ;  /* 0x000138ff03ff19a7 */ /* 0x0001e2000810003f */
[----:B------:R-:W-:Y:S02]  /*52f0*/  IADD3 R16, P1, R16, UR20, RZ ;  /* 0x0000001410107c10 */ /* 0x000fe4000ff3e0ff */
[----:B------:R-:W-:Y:S02]  /*5300*/  SHF.R.U32.HI R5, RZ, 0x2, R5 ;  /* 0x00000002ff057819 */ /* 0x000fe40000011605 */
[----:B------:R-:W-:Y:S02]  /*5310*/  IADD3.X R17, R17, UR13, RZ, P1, !PT ;  /* 0x0000000d11117c10 */ /* 0x000fe40008ffe4ff */
[----:B------:R-:W-:Y:S02]  /*5320*/  PRMT R4, RZ, 0x7610, R4 ;  /* 0x00007610ff047816 */ /* 0x000fe40000000004 */
[----:B0-----:R-:W-:Y:S02]  /*5330*/  SEL R3, RZ, 0x1, !P0 ;  /* 0x00000001ff037807 */ /* 0x001fe40004000000 */
[----:B------:R-:W-:-:S02]  /*5340*/  ISETP.GE.U32.AND P0, PT, R16, UR4, PT ;  /* 0x0000000410007c0c */ /* 0x000fc4000bf06070 */
[----:B------:R-:W-:Y:S01]  /*5350*/  LOP3.LUT R0, R0, R3, RZ, 0x3c, !PT ;  /* 0x0000000300007212 */ /* 0x000fe200078e3cff */
[----:B------:R-:W-:Y:S01]  /*5360*/  IMAD R3, R5, -0x12, R6 ;  /* 0xffffffee05037824 */ /* 0x000fe200078e0206 */
[----:B------:R-:W-:Y:S01]  /*5370*/  ISETP.GE.U32.AND.EX P0, PT, R17, UR5, PT, P0 ;  /* 0x0000000511007c0c */ /* 0x000fe2000bf06100 */
[----:B------:R-:W-:Y:S01]  /*5380*/  IMAD.MOV.U32 R6, RZ, RZ, -0x1 ;  /* 0xffffffffff067424 */ /* 0x000fe200078e00ff */
[----:B------:R-:W-:-:S11]  /*5390*/  @P2 LOP3.LUT R0, R0, 0x1, R5, 0x78, !PT ;  /* 0x0000000100002812 */ /* 0x000fd600078e7805 */
[----:B------:R-:W-:Y:S05]  /*53a0*/  @P0 BRA `(.L_x_87) ;  /* 0x0000000400540947 */ /* 0x000fea0003800000 */
[----:B------:R-:W0:Y:S01]  /*53b0*/  S2R R15, SR_CTAID.X ;  /* 0x00000000000f7919 */ /* 0x000e220000002500 */
[----:B------:R-:W-:Y:S01]  /*53c0*/  ULDC.64 UR4, c[0x0][0x628] ;  /* 0x00018a0000047ab9 */ /* 0x000fe20000000a00 */
[----:B------:R-:W-:Y:S01]  /*53d0*/  ULDC UR7, c[0x0][0x630] ;  /* 0x00018c0000077ab9 */ /* 0x000fe20000000800 */
[----:B------:R-:W-:Y:S01]  /*53e0*/  ISETP.NE.U32.AND P0, PT, RZ, UR4, PT ;  /* 0x00000004ff007c0c */ /* 0x000fe2000bf05070 */
[----:B------:R-:W1:Y:S01]  /*53f0*/  S2R R20, SR_CTAID.Y ;  /* 0x0000000000147919 */ /* 0x000e620000002600 */
[----:B------:R-:W-:Y:S01]  /*5400*/  ULDC UR8, c[0x0][0x150] ;  /* 0x0000540000087ab9 */ /* 0x000fe20000000800 */
[----:B------:R-:W-:Y:S01]  /*5410*/  IMAD.MOV.U32 R4, RZ, RZ, R16 ;  /* 0x000000ffff047224 */ /* 0x000fe200078e0010 */
[----:B------:R-:W-:Y:S01]  /*5420*/  ISETP.NE.AND.EX P0, PT, RZ, UR5, PT, P0 ;  /* 0x00000005ff007c0c */ /* 0x000fe2000bf05300 */
[----:B------:R-:W-:Y:S01]  /*5430*/  IMAD.MOV.U32 R5, RZ, RZ, R17 ;  /* 0x000000ffff057224 */ /* 0x000fe200078e0011 */
[----:B0-----:R-:W-:-:S11]  /*5440*/  I2FP.F32.U32 R22, R15 ;  /* 0x0000000f00167245 */ /* 0x001fd60000201000 */
[----:B------:R-:W-:Y:S05]  /*5450*/  @!P0 BRA `(.L_x_88) ;  /* 0x0000000000288947 */ /* 0x000fea0003800000 */
[----:B------:R-:W-:Y:S02]  /*5460*/  ULDC UR6, c[0x0][0x634] ;  /* 0x00018d0000067ab9 */ /* 0x000fe40000000800 */
[----:B------:R-:W-:-:S05]  /*5470*/  IADD3 R5, P0, R16, UR6, RZ ;  /* 0x0000000610057c10 */ /* 0x000fca000ff1e0ff */
[----:B------:R-:W-:-:S04]  /*5480*/  IMAD.X R21, RZ, RZ, R17, P0 ;  /* 0x000000ffff157224 */ /* 0x000fc800000e0611 */
[----:B------:R-:W-:-:S04]  /*5490*/  IMAD.WIDE.U32 R6, R21, UR4, RZ ;  /* 0x0000000415067c25 */ /* 0x000fc8000f8e00ff */
[----:B------:R-:W-:-:S04]  /*54a0*/  IMAD.WIDE.U32 R6, P0, R5, UR5, R6 ;  /* 0x0000000505067c25 */ /* 0x000fc8000f800006 */
[----:B------:R-:W-:-:S04]  /*54b0*/  IMAD.WIDE.U32 R4, R5, UR4, RZ ;  /* 0x0000000405047c25 */ /* 0x000fc8000f8e00ff */
[----:B------:R-:W-:Y:S01]  /*54c0*/  IMAD.MOV.U32 R4, RZ, RZ, R7 ;  /* 0x000000ffff047224 */ /* 0x000fe200078e0007 */
[----:B------:R-:W-:Y:S01]  /*54d0*/  IADD3 RZ, P1, R5, R6, RZ ;  /* 0x0000000605ff7210 */ /* 0x000fe20007f3e0ff */
[----:B------:R-:W-:-:S04]  /*54e0*/  IMAD.X R5, RZ, RZ, RZ, P0 ;  /* 0x000000ffff057224 */ /* 0x000fc800000e06ff */
[----:B------:R-:W-:-:S08]  /*54f0*/  IMAD.WIDE.U32.X R4, R21, UR5, R4, P1 ;  /* 0x0000000515047c25 */ /* 0x000fd000088e0404 */
.L_x_88:
[--C-:B------:R-:W-:Y:S01]  /*5500*/  SHF.R.U64 R14, R4, UR7, R5.reuse ;  /* 0x00000007040e7c19 */ /* 0x100fe20008001205 */
[----:B------:R-:W-:Y:S01]  /*5510*/  FMUL R22, R22, UR8 ;  /* 0x0000000816167c20 */ /* 0x000fe20008400000 */
[----:B------:R-:W-:Y:S01]  /*5520*/  SHF.R.U32.HI R4, RZ, UR7, R5 ;  /* 0x00000007ff047c19 */ /* 0x000fe20008011605 */
[----:B------:R-:W0:Y:S01]  /*5530*/  LDC R6, c[0x0][0x144] ;  /* 0x00005100ff067b82 */ /* 0x000e220000000800 */
[----:B------:R-:W-:Y:S01]  /*5540*/  IADD3 R5, P0, RZ, -R14, RZ ;  /* 0x8000000eff057210 */ /* 0x000fe20007f1e0ff */
[----:B------:R-:W-:Y:S01]  /*5550*/  ULDC UR6, c[0x0][0x154] ;  /* 0x0000550000067ab9 */ /* 0x000fe20000000800 */
[----:B-1----:R-:W-:Y:S01]  /*5560*/  I2FP.F32.U32 R7, R20 ;  /* 0x0000001400077245 */ /* 0x002fe20000201000 */
[----:B------:R-:W1:Y:S01]  /*5570*/  F2I.U32.TRUNC.NTZ R22, R22 ;  /* 0x0000001600167305 */ /* 0x000e62000020f000 */
[----:B------:R-:W-:Y:S01]  /*5580*/  ULDC.64 UR4, c[0x0][0x620] ;  /* 0x0001880000047ab9 */ /* 0x000fe20000000a00 */
[----:B------:R-:W-:Y:S01]  /*5590*/  IMAD.X R4, RZ, RZ, ~R4, P0 ;  /* 0x000000ffff047224 */ /* 0x000fe200000e0e04 */
[----:B------:R-:W-:Y:S01]  /*55a0*/  ISETP.NE.AND P2, PT, R2, 0x1, PT ;  /* 0x000000010200780c */ /* 0x000fe20003f45270 */
[----:B------:R-:W-:Y:S01]  /*55b0*/  FMUL R23, R7, UR6 ;  /* 0x0000000607177c20 */ /* 0x000fe20008400000 */
[----:B------:R-:W2:Y:S01]  /*55c0*/  LDC R25, c[0x0][0x148] ;  /* 0x00005200ff197b82 */ /* 0x000ea20000000800 */
[----:B------:R-:W-:Y:S01]  /*55d0*/  IMAD R4, R4, UR4, RZ ;  /* 0x0000000404047c24 */ /* 0x000fe2000f8e02ff */
[----:B------:R-:W-:-:S02]  /*55e0*/  ULDC.64 UR6, c[0x0][0x640] ;  /* 0x0001900000067ab9 */ /* 0x000fc40000000a00 */
[----:B------:R-:W-:Y:S01]  /*55f0*/  ISETP.NE.U32.AND P0, PT, RZ, UR6, PT ;  /* 0x00000006ff007c0c */ /* 0x000fe2000bf05070 */
[----:B------:R-:W3:Y:S01]  /*5600*/  F2I.U32.TRUNC.NTZ R23, R23 ;  /* 0x0000001700177305 */ /* 0x000ee2000020f000 */
[C---:B------:R-:W-:Y:S02]  /*5610*/  IMAD R7, R5.reuse, UR5, R4 ;  /* 0x0000000505077c24 */ /* 0x040fe4000f8e0204 */
[----:B------:R-:W-:Y:S01]  /*5620*/  IMAD.WIDE.U32 R4, R5, UR4, R16 ;  /* 0x0000000405047c25 */ /* 0x000fe2000f8e0010 */
[----:B------:R-:W-:Y:S01]  /*5630*/  ULDC UR4, c[0x0][0x618] ;  /* 0x0001860000047ab9 */ /* 0x000fe20000000800 */
[----:B------:R-:W-:Y:S02]  /*5640*/  ISETP.NE.AND.EX P0, PT, RZ, UR7, PT, P0 ;  /* 0x00000007ff007c0c */ /* 0x000fe4000bf05300 */
[----:B------:R-:W-:Y:S02]  /*5650*/  IMAD.IADD R5, R5, 0x1, R7 ;  /* 0x0000000105057824 */ /* 0x000fe400078e0207 */
[----:B-1----:R-:W-:-:S03]  /*5660*/  IMAD.MOV R22, RZ, RZ, -R22 ;  /* 0x000000ffff167224 */ /* 0x002fc600078e0a16 */
[----:B------:R-:W-:Y:S01]  /*5670*/  SHF.R.U64 R21, R4, UR4, R5 ;  /* 0x0000000404157c19 */ /* 0x000fe20008001205 */
[----:B0-----:R-:W-:Y:S01]  /*5680*/  IMAD R15, R6, R22, R15 ;  /* 0x00000016060f7224 */ /* 0x001fe200078e020f */
[----:B------:R-:W-:Y:S01]  /*5690*/  SHF.R.U32.HI R4, RZ, UR4, R5 ;  /* 0x00000004ff047c19 */ /* 0x000fe20008011605 */
[----:B------:R-:W-:Y:S01]  /*56a0*/  ULDC UR4, c[0x0][0x608] ;  /* 0x0001820000047ab9 */ /* 0x000fe20000000800 */
[----:B---3--:R-:W-:Y:S02]  /*56b0*/  IMAD.MOV R6, RZ, RZ, -R23 ;  /* 0x000000ffff067224 */ /* 0x008fe400078e0a17 */
[--C-:B------:R-:W-:Y:S02]  /*56c0*/  SHF.R.U64 R22, R21, UR4, R4.reuse ;  /* 0x0000000415167c19 */ /* 0x100fe40008001204 */
[----:B------:R-:W-:Y:S01]  /*56d0*/  SHF.R.U32.HI R5, RZ, UR4, R4 ;  /* 0x00000004ff057c19 */ /* 0x000fe20008011604 */
[----:B------:R-:W-:Y:S01]  /*56e0*/  ULDC UR4, c[0x0][0x658] ;  /* 0x0001960000047ab9 */ /* 0x000fe20000000800 */
[----:B--2---:R-:W-:-:S02]  /*56f0*/  @P2 IMAD R15, R25, R6, R20 ;  /* 0x00000006190f2224 */ /* 0x004fc400078e0214 */
[--C-:B------:R-:W-:Y:S02]  /*5700*/  SHF.R.U64 R20, R22, UR4, R5.reuse ;  /* 0x0000000416147c19 */ /* 0x100fe40008001205 */
[----:B------:R-:W-:-:S03]  /*5710*/  SHF.R.U32.HI R23, RZ, UR4, R5 ;  /* 0x00000004ff177c19 */ /* 0x000fc60008011605 */
[----:B------:R-:W-:Y:S02]  /*5720*/  IMAD.MOV.U32 R6, RZ, RZ, R20 ;  /* 0x000000ffff067224 */ /* 0x000fe400078e0014 */
[----:B------:R-:W-:Y:S01]  /*5730*/  IMAD.MOV.U32 R5, RZ, RZ, R23 ;  /* 0x000000ffff057224 */ /* 0x000fe200078e0017 */
[----:B------:R-:W-:Y:S06]  /*5740*/  @!P0 BRA `(.L_x_89) ;  /* 0x00000000002c8947 */ /* 0x000fec0003800000 */
        /* <DEDUP_REMOVED lines=9> */
[----:B------:R-:W-:-:S04]  /*57e0*/  IMAD.WIDE.U32.X R4, R23, UR7, R4, P1 ;  /* 0x0000000717047c25 */ /* 0x000fc800088e0404 */
[----:B------:R-:W-:-:S07]  /*57f0*/  IMAD.MOV.U32 R6, RZ, RZ, R4 ;  /* 0x000000ffff067224 */ /* 0x000fce00078e0004 */
.L_x_89:
[----:B------:R-:W-:Y:S01]  /*5800*/  ULDC UR4, c[0x0][0x648] ;  /* 0x0001920000047ab9 */ /* 0x000fe20000000800 */
[----:B------:R-:W-:Y:S01]  /*5810*/  LOP3.LUT R4, R22, UR17, RZ, 0xc0, !PT ;  /* 0x0000001116047c12 */ /* 0x000fe2000f8ec0ff */
[----:B------:R-:W-:Y:S01]  /*5820*/  ULDC UR5, c[0x0][0x610] ;  /* 0x0001840000057ab9 */ /* 0x000fe20000000800 */
[----:B------:R-:W-:Y:S01]  /*5830*/  SHF.R.U64 R5, R6, UR4, R5 ;  /* 0x0000000406057c19 */ /* 0x000fe20008001205 */
[----:B------:R-:W-:Y:S01]  /*5840*/  ULDC UR4, c[0x0][0x638] ;  /* 0x00018e0000047ab9 */ /* 0x000fe20000000800 */
[----:B------:R-:W-:-:S03]  /*5850*/  LOP3.LUT R21, R21, UR16, RZ, 0xc0, !PT ;  /* 0x0000001015157c12 */ /* 0x000fc6000f8ec0ff */
[----:B------:R-:W-:Y:S02]  /*5860*/  IMAD.MOV R7, RZ, RZ, -R5 ;  /* 0x000000ffff077224 */ /* 0x000fe400078e0a05 */
[----:B------:R-:W-:Y:S02]  /*5870*/  IMAD R4, R5, UR18, R4 ;  /* 0x0000001205047c24 */ /* 0x000fe4000f8e0204 */
[----:B------:R-:W-:Y:S01]  /*5880*/  IMAD R20, R7, UR4, R20 ;  /* 0x0000000407147c24 */ /* 0x000fe2000f8e0214 */
[----:B------:R-:W-:Y:S01]  /*5890*/  ULDC UR4, c[0x0][0x600] ;  /* 0x0001800000047ab9 */ /* 0x000fe20000000800 */
[----:B------:R-:W-:Y:S02]  /*58a0*/  IMAD R15, R4, UR5, R15 ;  /* 0x00000005040f7c24 */ /* 0x000fe4000f8e020f */
[----:B------:R-:W-:Y:S02]  /*58b0*/  IMAD R6, R20, UR4, R21 ;  /* 0x0000000414067c24 */ /* 0x000fe4000f8e0215 */
[----:B------:R-:W-:-:S03]  /*58c0*/  IMAD.MOV.U32 R4, RZ, RZ, 0x1 ;  /* 0x00000001ff047424 */ /* 0x000fc600078e00ff */
[----:B------:R-:W-:Y:S02]  /*58d0*/  SEL R20, R6, R15, !P2 ;  /* 0x0000000f06147207 */ /* 0x000fe40005000000 */
[----:B------:R-:W-:Y:S01]  /*58e0*/  SEL R21, R15, R6, !P2 ;  /* 0x000000060f157207 */ /* 0x000fe20005000000 */
[----:B------:R-:W-:-:S07]  /*58f0*/  IMAD.MOV.U32 R6, RZ, RZ, R14 ;  /* 0x000000ffff067224 */ /* 0x000fce00078e000e */
.L_x_87:
[----:B------:R-:W-:Y:S05]  /*5900*/  BSYNC B1 ;  /* 0x0000000000017941 */ /* 0x000fea0003800000 */
.L_x_86:
[----:B------:R-:W-:-:S13]  /*5910*/  LOP3.LUT P0, RZ, R4, 0xff, RZ, 0xc0, !PT ;  /* 0x000000ff04ff7812 */ /* 0x000fda000780c0ff */
[----:B------:R-:W-:Y:S05]  /*5920*/  @P0 BRA `(.L_x_90) ;  /* 0xfffffff400400947 */ /* 0x000fea000383ffff */
[----:B------:R-:W-:Y:S05]  /*5930*/  BSYNC B0 ;  /* 0x0000000000007941 */ /* 0x000fea0003800000 */
.L_x_79:
[----:B------:R-:W-:-:S03]  /*5940*/  UMOV UR4, 0xffffffff ;  /* 0xffffffff00047882 */ /* 0x000fc60000000000 */
[----:B------:R-:W-:Y:S05]  /*5950*/  BRA.DIV UR4, `(.L_x_91) ;  /* 0x0000000e04107947 */ /* 0x000fea000b800000 */
[----:B------:R-:W-:-:S13]  /*5960*/  ELECT P6, URZ, PT ;  /* 0x00000000003f782f */ /* 0x000fda00038c0000 */
.L_x_119:
[----:B------:R-:W-:Y:S04]  /*5970*/  BSSY B0, `(.L_x_92) ;  /* 0x00000a9000007945 */ /* 0x000fe80003800000 */
[----:B------:R-:W-:Y:S05]  /*5980*/  @!P6 BRA `(.L_x_93) ;  /* 0x00000008009ce947 */ /* 0x000fea0003800000 */
[----:B------:R-:W-:-:S04]  /*5990*/  LOP3.LUT R19, R19, 0x2, RZ, 0xfc, !PT ;  /* 0x0000000213137812 */ /* 0x000fc800078efcff */
[----:B------:R-:W-:-:S13]  /*59a0*/  ISETP.NE.AND P0, PT, R19, 0x3, PT ;  /* 0x000000031300780c */ /* 0x000fda0003f05270 */
[----:B------:R-:W-:Y:S05]  /*59b0*/  @!P0 BRA `(.L_x_94) ;  /* 0x0000000000048947 */ /* 0x000fea0003800000 */
[----:B------:R-:W-:Y:S01]  /*59c0*/  BPT.TRAP 0x1 ;  /* 0x000000040000795c */ /* 0x000fe20000300000 */
.L_x_94:
[----:B------:R-:W0:Y:S01]  /*59d0*/  S2R R5, SR_CgaCtaId ;  /* 0x0000000000057919 */ /* 0x000e220000008800 */
[----:B------:R-:W-:Y:S02]  /*59e0*/  MOV R2, 0x400 ;  /* 0x0000040000027802 */ /* 0x000fe40000000f00 */
[----:B------:R-:W-:Y:S02]  /*59f0*/  SHF.L.U32 R4, R0, 0x1f, RZ ;  /* 0x0000001f00047819 */ /* 0x000fe400000006ff */
[----:B0-----:R-:W-:-:S05]  /*5a00*/  LEA R2, R5, R2, 0x18 ;  /* 0x0000000205027211 */ /* 0x001fca00078ec0ff */
[----:B------:R-:W-:-:S04]  /*5a10*/  VIADD R2, R2, 0x90 ;  /* 0x0000009002027836 */ /* 0x000fc80000000000 */
[C---:B------:R-:W-:Y:S02]  /*5a20*/  IMAD R7, R3.reuse, 0x8, R2 ;  /* 0x0000000803077824 */ /* 0x040fe400078e0202 */
[----:B------:R-:W-:Y:S02]  /*5a30*/  VIADD R3, R3, 0x1 ;  /* 0x0000000103037836 */ /* 0x000fe40000000000 */
[----:B------:R-:W0:Y:S03]  /*5a40*/  SYNCS.PHASECHK.TRANS64.TRYWAIT P0, [R7+URZ], R4 ;  /* 0x00000004070075a7 */ /* 0x000e26000800017f */
[----:B------:R-:W-:-:S04]  /*5a50*/  ISETP.NE.AND P1, PT, R3, 0x12, PT ;  /* 0x000000120300780c */ /* 0x000fc80003f25270 */
[----:B------:R-:W-:Y:S02]  /*5a60*/  SEL R5, RZ, 0x1, P1 ;  /* 0x00000001ff057807 */ /* 0x000fe40000800000 */
[----:B------:R-:W-:Y:S02]  /*5a70*/  SEL R3, R3, RZ, P1 ;  /* 0x000000ff03037207 */ /* 0x000fe40000800000 */
[----:B------:R-:W-:-:S03]  /*5a80*/  LOP3.LUT R6, R0, R5, RZ, 0x3c, !PT ;  /* 0x0000000500067212 */ /* 0x000fc600078e3cff */
[----:B------:R-:W-:Y:S01]  /*5a90*/  IMAD R8, R3, 0x8, R2 ;  /* 0x0000000803087824 */ /* 0x000fe200078e0202 */
[----:B------:R-:W-:Y:S01]  /*5aa0*/  SHF.L.U32 R5, R6, 0x1f, RZ ;  /* 0x0000001f06057819 */ /* 0x000fe200000006ff */
[----:B0-----:R-:W-:Y:S06]  /*5ab0*/  @!P0 BRA `(.L_x_95) ;  /* 0x0000000800d88947 */ /* 0x001fec0003800000 */
.L_x_120:
[----:B------:R-:W1:Y:S01]  /*5ac0*/  SYNCS.PHASECHK.TRANS64.TRYWAIT P0, [R8+URZ], R5 ;  /* 0x00000005080075a7 */ /* 0x000e62000800017f */
[----:B------:R-:W-:-:S05]  /*5ad0*/  VIADD R0, R3, 0x1 ;  /* 0x0000000103007836 */ /* 0x000fca0000000000 */
[----:B------:R-:W-:-:S04]  /*5ae0*/  ISETP.NE.AND P1, PT, R0, 0x12, PT ;  /* 0x000000120000780c */ /* 0x000fc80003f25270 */
[----:B------:R-:W-:Y:S02]  /*5af0*/  SEL R3, RZ, 0x1, P1 ;  /* 0x00000001ff037807 */ /* 0x000fe40000800000 */
[----:B0-----:R-:W-:Y:S02]  /*5b00*/  SEL R7, R0, RZ, P1 ;  /* 0x000000ff00077207 */ /* 0x001fe40000800000 */
[----:B------:R-:W-:-:S03]  /*5b10*/  LOP3.LUT R6, R6, R3, RZ, 0x3c, !PT ;  /* 0x0000000306067212 */ /* 0x000fc600078e3cff */
[----:B------:R-:W-:Y:S01]  /*5b20*/  IMAD R9, R7, 0x8, R2 ;  /* 0x0000000807097824 */ /* 0x000fe200078e0202 */
[----:B------:R-:W-:Y:S01]  /*5b30*/  SHF.L.U32 R4, R6, 0x1f, RZ ;  /* 0x0000001f06047819 */ /* 0x000fe200000006ff */
[----:B-1----:R-:W-:Y:S06]  /*5b40*/  @!P0 BRA `(.L_x_96) ;  /* 0x0000000800c88947 */ /* 0x002fec0003800000 */
.L_x_121:
[----:B------:R-:W1:Y:S01]  /*5b50*/  SYNCS.PHASECHK.TRANS64.TRYWAIT P0, [R9+URZ], R4 ;  /* 0x00000004090075a7 */ /* 0x000e62000800017f */
[----:B------:R-:W-:-:S05]  /*5b60*/  VIADD R0, R7, 0x1 ;  /* 0x0000000107007836 */ /* 0x000fca0000000000 */
[----:B------:R-:W-:-:S04]  /*5b70*/  ISETP.NE.AND P1, PT, R0, 0x12, PT ;  /* 0x000000120000780c */ /* 0x000fc80003f25270 */
[----:B------:R-:W-:Y:S02]  /*5b80*/  SEL R3, RZ, 0x1, P1 ;  /* 0x00000001ff037807 */ /* 0x000fe40000800000 */
[----:B------:R-:W-:Y:S02]  /*5b90*/  SEL R7, R0, RZ, P1 ;  /* 0x000000ff00077207 */ /* 0x000fe40000800000 */
[----:B------:R-:W-:-:S03]  /*5ba0*/  LOP3.LUT R6, R6, R3, RZ, 0x3c, !PT ;  /* 0x0000000306067212 */ /* 0x000fc600078e3cff */
[----:B0-----:R-:W-:Y:S01]  /*5bb0*/  IMAD R8, R7, 0x8, R2 ;  /* 0x0000000807087824 */ /* 0x001fe200078e0202 */
[----:B------:R-:W-:Y:S01]  /*5bc0*/  SHF.L.U32 R5, R6, 0x1f, RZ ;  /* 0x0000001f06057819 */ /* 0x000fe200000006ff */
[----:B-1----:R-:W-:Y:S06]  /*5bd0*/  @!P0 BRA `(.L_x_97) ;  /* 0x0000000800b88947 */ /* 0x002fec0003800000 */
.L_x_122:
        /* <DEDUP_REMOVED lines=9> */
.L_x_123:
        /* <DEDUP_REMOVED lines=9> */
.L_x_124:
        /* <DEDUP_REMOVED lines=9> */
.L_x_125:
        /* <DEDUP_REMOVED lines=9> */
.L_x_126:
        /* <DEDUP_REMOVED lines=9> */
.L_x_127:
        /* <DEDUP_REMOVED lines=9> */
.L_x_128:
        /* <DEDUP_REMOVED lines=9> */
.L_x_129:
        /* <DEDUP_REMOVED lines=9> */
.L_x_130:
        /* <DEDUP_REMOVED lines=9> */
.L_x_131:
        /* <DEDUP_REMOVED lines=9> */
.L_x_132:
        /* <DEDUP_REMOVED lines=9> */
.L_x_133:
        /* <DEDUP_REMOVED lines=9> */
.L_x_134:
[----:B------:R-:W1:Y:S01]  /*62a0*/  SYNCS.PHASECHK.TRANS64.TRYWAIT P0, [R8+URZ], R5 ;  /* 0x00000005080075a7 */ /* 0x000e62000800017f */
[----:B------:R-:W-:-:S05]  /*62b0*/  VIADD R0, R7, 0x1 ;  /* 0x0000000107007836 */ /* 0x000fca0000000000 */
[----:B------:R-:W-:-:S04]  /*62c0*/  ISETP.NE.AND P1, PT, R0, 0x12, PT ;  /* 0x000000120000780c */ /* 0x000fc80003f25270 */
[----:B------:R-:W-:Y:S02]  /*62d0*/  SEL R3, RZ, 0x1, P1 ;  /* 0x00000001ff037807 */ /* 0x000fe40000800000 */
[----:B------:R-:W-:Y:S02]  /*62e0*/  SEL R7, R0, RZ, P1 ;  /* 0x000000ff00077207 */ /* 0x000fe40000800000 */
[----:B0-----:R-:W-:-:S03]  /*62f0*/  LOP3.LUT R9, R6, R3, RZ, 0x3c, !PT ;  /* 0x0000000306097212 */ /* 0x001fc600078e3cff */
[----:B------:R-:W-:Y:S01]  /*6300*/  IMAD R11, R7, 0x8, R2 ;  /* 0x00000008070b7824 */ /* 0x000fe200078e0202 */
[----:B------:R-:W-:Y:S01]  /*6310*/  SHF.L.U32 R6, R9, 0x1f, RZ ;  /* 0x0000001f09067819 */ /* 0x000fe200000006ff */
[----:B-1----:R-:W-:Y:S06]  /*6320*/  @!P0 BRA `(.L_x_110) ;  /* 0x0000000400e88947 */ /* 0x002fec0003800000 */
.L_x_135:
[----:B------:R-:W1:Y:S01]  /*6330*/  SYNCS.PHASECHK.TRANS64.TRYWAIT P0, [R11+URZ], R6 ;  /* 0x000000060b0075a7 */ /* 0x000e62000800017f */
[----:B------:R-:W-:-:S05]  /*6340*/  VIADD R0, R7, 0x1 ;  /* 0x0000000107007836 */ /* 0x000fca0000000000 */
[----:B------:R-:W-:-:S04]  /*6350*/  ISETP.NE.AND P1, PT, R0, 0x12, PT ;  /* 0x000000120000780c */ /* 0x000fc80003f25270 */
[----:B------:R-:W-:Y:S02]  /*6360*/  SEL R4, RZ, 0x1, P1 ;  /* 0x00000001ff047807 */ /* 0x000fe40000800000 */
[----:B------:R-:W-:Y:S02]  /*6370*/  SEL R3, R0, RZ, P1 ;  /* 0x000000ff00037207 */ /* 0x000fe40000800000 */
[----:B------:R-:W-:Y:S01]  /*6380*/  LOP3.LUT R0, R9, R4, RZ, 0x3c, !PT ;  /* 0x0000000409007212 */ /* 0x000fe200078e3cff */
[----:B-1----:R-:W-:Y:S06]  /*6390*/  @!P0 BRA `(.L_x_111) ;  /* 0x0000000400e08947 */ /* 0x002fec0003800000 */
.L_x_136:
[----:B------:R-:W-:Y:S01]  /*63a0*/  IMAD R3, R3, 0x8, R2 ;  /* 0x0000000803037824 */ /* 0x000fe200078e0202 */
[----:B------:R-:W-:-:S07]  /*63b0*/  SHF.L.U32 R0, R0, 0x1f, RZ ;  /* 0x0000001f00007819 */ /* 0x000fce00000006ff */
.L_x_112:
[----:B--2---:R2:W3:Y:S02]  /*63c0*/  SYNCS.PHASECHK.TRANS64.TRYWAIT P0, [R3+URZ], R0 ;  /* 0x00000000030075a7 */ /* 0x0044e4000800017f */
[----:B---3--:R-:W-:Y:S05]  /*63d0*/  @!P0 NANOSLEEP.SYNCS 0x989680 ;  /* 0x009896800000895d */ /* 0x008fea0003900000 */
[----:B------:R-:W3:Y:S02]  /*63e0*/  @!P0 SYNCS.PHASECHK.TRANS64 P0, [R3+URZ], R0 ;  /* 0x00000000030085a7 */ /* 0x000ee4000800007f */
[----:B---3--:R-:W-:Y:S05]  /*63f0*/  @!P0 BRA `(.L_x_112) ;  /* 0xfffffffc00f08947 */ /* 0x008fea000383ffff */
.L_x_93:
[----:B------:R-:W-:Y:S05]  /*6400*/  BSYNC B0 ;  /* 0x0000000000007941 */ /* 0x000fea0003800000 */
.L_x_92:
[----:B------:R-:W-:Y:S05]  /*6410*/  EXIT ;  /* 0x000000000000794d */ /* 0x000fea0003800000 */
.L_x_22:
[----:B---3--:R3:W4:Y:S02]  /*6420*/  SYNCS.PHASECHK.TRANS64.TRYWAIT P1, [R3+URZ], R0 ;  /* 0x00000000030075a7 */ /* 0x008724000802017f */
[----:B----4-:R-:W-:Y:S05]  /*6430*/  @!P1 NANOSLEEP.SYNCS 0x989680 ;  /* 0x009896800000995d */ /* 0x010fea0003900000 */
[----:B------:R-:W4:Y:S02]  /*6440*/  @!P1 SYNCS.PHASECHK.TRANS64 P1, [R3+URZ], R0 ;  /* 0x00000000030095a7 */ /* 0x000f24000802007f */
[----:B----4-:R-:W-:Y:S05]  /*6450*/  @!P1 BRA `(.L_x_22) ;  /* 0xfffffffc00f09947 */ /* 0x010fea000383ffff */
[----:B------:R-:W-:Y:S05]  /*6460*/  BRA `(.L_x_21) ;  /* 0xffffffb000947947 */ /* 0x000fea000383ffff */
.L_x_27:
[----:B-1----:R-:W-:-:S04]  /*6470*/  IMAD.U32 R6, RZ, RZ, UR4 ;  /* 0x00000004ff067e24 */ /* 0x002fc8000f8e00ff */
[----:B------:R1:W2:Y:S03]  /*6480*/  SYNCS.PHASECHK.TRANS64.TRYWAIT P1, [R6+URZ], R5 ;  /* 0x00000005060075a7 */ /* 0x0002a6000802017f */
[----:B--2---:R-:W-:Y:S05]  /*6490*/  @!P1 NANOSLEEP.SYNCS 0x989680 ;  /* 0x009896800000995d */ /* 0x004fea0003900000 */
[----:B------:R-:W2:Y:S02]  /*64a0*/  @!P1 SYNCS.PHASECHK.TRANS64 P1, [R6+URZ], R5 ;  /* 0x00000005060095a7 */ /* 0x000ea4000802007f */
[----:B--2---:R-:W-:Y:S05]  /*64b0*/  @!P1 BRA `(.L_x_27) ;  /* 0xfffffffc00ec9947 */ /* 0x004fea000383ffff */
[----:B------:R-:W-:Y:S05]  /*64c0*/  BRA `(.L_x_26) ;  /* 0xffffffb400407947 */ /* 0x000fea000383ffff */
.L_x_80:
[----:B------:R-:W-:Y:S01]  /*64d0*/  BSSY B1, `(.L_x_113) ;  /* 0x0000006000017945 */ /* 0x000fe20003800000 */
[----:B------:R-:W-:-:S07]  /*64e0*/  IMAD.MOV.U32 R15, RZ, RZ, -0x1 ;  /* 0xffffffffff0f7424 */ /* 0x000fce00078e00ff */
[----:B------:R-:W-:Y:S05]  /*64f0*/  WARPSYNC.COLLECTIVE R15, `(.L_x_114) ;  /* 0x000000000f0c7348 */ /* 0x000fea0003c00000 */
[----:B------:R-:W-:Y:S02]  /*6500*/  ELECT P6, UR62, PT ;  /* 0x00000000003e782f */ /* 0x000fe400038c0000 */
[----:B------:R-:W-:Y:S01]  /*6510*/  MOV R14, UR62 ;  /* 0x0000003e000e7c02 */ /* 0x000fe20008000f00 */
[----:B------:R-:W-:Y:S10]  /*6520*/  ENDCOLLECTIVE ;  /* 0x000000000000791b */ /* 0x000ff40003800000 */
.L_x_114:
[----:B------:R-:W-:Y:S05]  /*6530*/  BSYNC B1 ;  /* 0x0000000000017941 */ /* 0x000fea0003800000 */
.L_x_113:
[----:B------:R-:W-:Y:S05]  /*6540*/  BRA `(.L_x_115) ;  /* 0xffffffe800447947 */ /* 0x000fea000383ffff */
.L_x_83:
[----:B-1----:R1:W2:Y:S02]  /*6550*/  SYNCS.PHASECHK.TRANS64.TRYWAIT P0, [R23+URZ+0x90], R14 ;  /* 0x0000900e170075a7 */ /* 0x0022a4000800017f */
[----:B--2---:R-:W-:Y:S05]  /*6560*/  @!P0 NANOSLEEP.SYNCS 0x989680 ;  /* 0x009896800000895d */ /* 0x004fea0003900000 */
[----:B------:R-:W2:Y:S02]  /*6570*/  @!P0 SYNCS.PHASECHK.TRANS64 P0, [R23+URZ+0x90], R14 ;  /* 0x0000900e170085a7 */ /* 0x000ea4000800007f */
[----:B--2---:R-:W-:Y:S05]  /*6580*/  @!P0 BRA `(.L_x_83) ;  /* 0xfffffffc00f08947 */ /* 0x004fea000383ffff */
[----:B------:R-:W-:Y:S05]  /*6590*/  BRA `(.L_x_116) ;  /* 0xffffffe8007c7947 */ /* 0x000fea000383ffff */
.L_x_91:
[----:B------:R-:W-:Y:S01]  /*65a0*/  BSSY B0, `(.L_x_117) ;  /* 0x0000006000007945 */ /* 0x000fe20003800000 */
[----:B------:R-:W-:-:S07]  /*65b0*/  IMAD.MOV.U32 R15, RZ, RZ, -0x1 ;  /* 0xffffffffff0f7424 */ /* 0x000fce00078e00ff */
[----:B------:R-:W-:Y:S05]  /*65c0*/  WARPSYNC.COLLECTIVE R15, `(.L_x_118) ;  /* 0x000000000f0c7348 */ /* 0x000fea0003c00000 */
[----:B------:R-:W-:Y:S02]  /*65d0*/  ELECT P6, UR62, PT ;  /* 0x00000000003e782f */ /* 0x000fe400038c0000 */
[----:B------:R-:W-:Y:S01]  /*65e0*/  MOV R14, UR62 ;  /* 0x0000003e000e7c02 */ /* 0x000fe20008000f00 */
[----:B------:R-:W-:Y:S10]  /*65f0*/  ENDCOLLECTIVE ;  /* 0x000000000000791b */ /* 0x000ff40003800000 */
.L_x_118:
[----:B------:R-:W-:Y:S05]  /*6600*/  BSYNC B0 ;  /* 0x0000000000007941 */ /* 0x000fea0003800000 */
.L_x_117:
[----:B------:R-:W-:Y:S05]  /*6610*/  BRA `(.L_x_119) ;  /* 0xfffffff000d47947 */ /* 0x000fea000383ffff */
.L_x_95:
[----:B0-----:R0:W1:Y:S02]  /*6620*/  SYNCS.PHASECHK.TRANS64.TRYWAIT P0, [R7+URZ], R4 ;  /* 0x00000004070075a7 */ /* 0x001064000800017f */
[----:B-1----:R-:W-:Y:S05]  /*6630*/  @!P0 NANOSLEEP.SYNCS 0x989680 ;  /* 0x009896800000895d */ /* 0x002fea0003900000 */
[----:B------:R-:W1:Y:S02]  /*6640*/  @!P0 SYNCS.PHASECHK.TRANS64 P0, [R7+URZ], R4 ;  /* 0x00000004070085a7 */ /* 0x000e64000800007f */
[----:B-1----:R-:W-:Y:S05]  /*6650*/  @!P0 BRA `(.L_x_95) ;  /* 0xfffffffc00f08947 */ /* 0x002fea000383ffff */
[----:B------:R-:W-:Y:S05]  /*6660*/  BRA `(.L_x_120) ;  /* 0xfffffff400147947 */ /* 0x000fea000383ffff */
.L_x_96:
[----:B0-----:R0:W1:Y:S02]  /*6670*/  SYNCS.PHASECHK.TRANS64.TRYWAIT P0, [R8+URZ], R5 ;  /* 0x00000005080075a7 */ /* 0x001064000800017f */
[----:B-1----:R-:W-:Y:S05]  /*6680*/  @!P0 NANOSLEEP.SYNCS 0x989680 ;  /* 0x009896800000895d */ /* 0x002fea0003900000 */
[----:B------:R-:W1:Y:S02]  /*6690*/  @!P0 SYNCS.PHASECHK.TRANS64 P0, [R8+URZ], R5 ;  /* 0x00000005080085a7 */ /* 0x000e64000800007f */
[----:B-1----:R-:W-:Y:S05]  /*66a0*/  @!P0 BRA `(.L_x_96) ;  /* 0xfffffffc00f08947 */ /* 0x002fea000383ffff */
[----:B------:R-:W-:Y:S05]  /*66b0*/  BRA `(.L_x_121) ;  /* 0xfffffff400247947 */ /* 0x000fea000383ffff */
.L_x_97:
[----:B0-----:R0:W1:Y:S02]  /*66c0*/  SYNCS.PHASECHK.TRANS64.TRYWAIT P0, [R9+URZ], R4 ;  /* 0x00000004090075a7 */ /* 0x001064000800017f */
[----:B-1----:R-:W-:Y:S05]  /*66d0*/  @!P0 NANOSLEEP.SYNCS 0x989680 ;  /* 0x009896800000895d */ /* 0x002fea0003900000 */
[----:B------:R-:W1:Y:S02]  /*66e0*/  @!P0 SYNCS.PHASECHK.TRANS64 P0, [R9+URZ], R4 ;  /* 0x00000004090085a7 */ /* 0x000e64000800007f */
[----:B-1----:R-:W-:Y:S05]  /*66f0*/  @!P0 BRA `(.L_x_97) ;  /* 0xfffffffc00f08947 */ /* 0x002fea000383ffff */
[----:B------:R-:W-:Y:S05]  /*6700*/  BRA `(.L_x_122) ;  /* 0xfffffff400347947 */ /* 0x000fea000383ffff */
.L_x_98:
[----:B0-----:R0:W1:Y:S02]  /*6710*/  SYNCS.PHASECHK.TRANS64.TRYWAIT P0, [R8+URZ], R5 ;  /* 0x00000005080075a7 */ /* 0x001064000800017f */
[----:B-1----:R-:W-:Y:S05]  /*6720*/  @!P0 NANOSLEEP.SYNCS 0x989680 ;  /* 0x009896800000895d */ /* 0x002fea0003900000 */
[----:B------:R-:W1:Y:S02]  /*6730*/  @!P0 SYNCS.PHASECHK.TRANS64 P0, [R8+URZ], R5 ;  /* 0x00000005080085a7 */ /* 0x000e64000800007f */
[----:B-1----:R-:W-:Y:S05]  /*6740*/  @!P0 BRA `(.L_x_98) ;  /* 0xfffffffc00f08947 */ /* 0x002fea000383ffff */
[----:B------:R-:W-:Y:S05]  /*6750*/  BRA `(.L_x_123) ;  /* 0xfffffff400447947 */ /* 0x000fea000383ffff */
.L_x_99:
[----:B0-----:R0:W1:Y:S02]  /*6760*/  SYNCS.PHASECHK.TRANS64.TRYWAIT P0, [R9+URZ], R4 ;  /* 0x00000004090075a7 */ /* 0x001064000800017f */
[----:B-1----:R-:W-:Y:S05]  /*6770*/  @!P0 NANOSLEEP.SYNCS 0x989680 ;  /* 0x009896800000895d */ /* 0x002fea0003900000 */
[----:B------:R-:W1:Y:S02]  /*6780*/  @!P0 SYNCS.PHASECHK.TRANS64 P0, [R9+URZ], R4 ;  /* 0x00000004090085a7 */ /* 0x000e64000800007f */
[----:B-1----:R-:W-:Y:S05]  /*6790*/  @!P0 BRA `(.L_x_99) ;  /* 0xfffffffc00f08947 */ /* 0x002fea000383ffff */
[----:B------:R-:W-:Y:S05]  /*67a0*/  BRA `(.L_x_124) ;  /* 0xfffffff400547947 */ /* 0x000fea000383ffff */
.L_x_100:
[----:B0-----:R0:W1:Y:S02]  /*67b0*/  SYNCS.PHASECHK.TRANS64.TRYWAIT P0, [R8+URZ], R5 ;  /* 0x00000005080075a7 */ /* 0x001064000800017f */
[----:B-1----:R-:W-:Y:S05]  /*67c0*/  @!P0 NANOSLEEP.SYNCS 0x989680 ;  /* 0x009896800000895d */ /* 0x002fea0003900000 */
[----:B------:R-:W1:Y:S02]  /*67d0*/  @!P0 SYNCS.PHASECHK.TRANS64 P0, [R8+URZ], R5 ;  /* 0x00000005080085a7 */ /* 0x000e64000800007f */
[----:B-1----:R-:W-:Y:S05]  /*67e0*/  @!P0 BRA `(.L_x_100) ;  /* 0xfffffffc00f08947 */ /* 0x002fea000383ffff */
[----:B------:R-:W-:Y:S05]  /*67f0*/  BRA `(.L_x_125) ;  /* 0xfffffff400647947 */ /* 0x000fea000383ffff */
.L_x_101:
[----:B0-----:R0:W1:Y:S02]  /*6800*/  SYNCS.PHASECHK.TRANS64.TRYWAIT P0, [R9+URZ], R4 ;  /* 0x00000004090075a7 */ /* 0x001064000800017f */
[----:B-1----:R-:W-:Y:S05]  /*6810*/  @!P0 NANOSLEEP.SYNCS 0x989680 ;  /* 0x009896800000895d */ /* 0x002fea0003900000 */
[----:B------:R-:W1:Y:S02]  /*6820*/  @!P0 SYNCS.PHASECHK.TRANS64 P0, [R9+URZ], R4 ;  /* 0x00000004090085a7 */ /* 0x000e64000800007f */
[----:B-1----:R-:W-:Y:S05]  /*6830*/  @!P0 BRA `(.L_x_101) ;  /* 0xfffffffc00f08947 */ /* 0x002fea000383ffff */
[----:B------:R-:W-:Y:S05]  /*6840*/  BRA `(.L_x_126) ;  /* 0xfffffff400747947 */ /* 0x000fea000383ffff */
.L_x_102:
[----:B0-----:R0:W1:Y:S02]  /*6850*/  SYNCS.PHASECHK.TRANS64.TRYWAIT P0, [R8+URZ], R5 ;  /* 0x00000005080075a7 */ /* 0x001064000800017f */
[----:B-1----:R-:W-:Y:S05]  /*6860*/  @!P0 NANOSLEEP.SYNCS 0x989680 ;  /* 0x009896800000895d */ /* 0x002fea0003900000 */
[----:B------:R-:W1:Y:S02]  /*6870*/  @!P0 SYNCS.PHASECHK.TRANS64 P0, [R8+URZ], R5 ;  /* 0x00000005080085a7 */ /* 0x000e64000800007f */
[----:B-1----:R-:W-:Y:S05]  /*6880*/  @!P0 BRA `(.L_x_102) ;  /* 0xfffffffc00f08947 */ /* 0x002fea000383ffff */
[----:B------:R-:W-:Y:S05]  /*6890*/  BRA `(.L_x_127) ;  /* 0xfffffff400847947 */ /* 0x000fea000383ffff */
.L_x_103:
[----:B0-----:R0:W1:Y:S02]  /*68a0*/  SYNCS.PHASECHK.TRANS64.TRYWAIT P0, [R9+URZ], R4 ;  /* 0x00000004090075a7 */ /* 0x001064000800017f */
[----:B-1----:R-:W-:Y:S05]  /*68b0*/  @!P0 NANOSLEEP.SYNCS 0x989680 ;  /* 0x009896800000895d */ /* 0x002fea0003900000 */
[----:B------:R-:W1:Y:S02]  /*68c0*/  @!P0 SYNCS.PHASECHK.TRANS64 P0, [R9+URZ], R4 ;  /* 0x00000004090085a7 */ /* 0x000e64000800007f */
[----:B-1----:R-:W-:Y:S05]  /*68d0*/  @!P0 BRA `(.L_x_103) ;  /* 0xfffffffc00f08947 */ /* 0x002fea000383ffff */
[----:B------:R-:W-:Y:S05]  /*68e0*/  BRA `(.L_x_128) ;  /* 0xfffffff400947947 */ /* 0x000fea000383ffff */
.L_x_104:
[----:B0-----:R0:W1:Y:S02]  /*68f0*/  SYNCS.PHASECHK.TRANS64.TRYWAIT P0, [R8+URZ], R5 ;  /* 0x00000005080075a7 */ /* 0x001064000800017f */
[----:B-1----:R-:W-:Y:S05]  /*6900*/  @!P0 NANOSLEEP.SYNCS 0x989680 ;  /* 0x009896800000895d */ /* 0x002fea0003900000 */
[----:B------:R-:W1:Y:S02]  /*6910*/  @!P0 SYNCS.PHASECHK.TRANS64 P0, [R8+URZ], R5 ;  /* 0x00000005080085a7 */ /* 0x000e64000800007f */
[----:B-1----:R-:W-:Y:S05]  /*6920*/  @!P0 BRA `(.L_x_104) ;  /* 0xfffffffc00f08947 */ /* 0x002fea000383ffff */
[----:B------:R-:W-:Y:S05]  /*6930*/  BRA `(.L_x_129) ;  /* 0xfffffff400a47947 */ /* 0x000fea000383ffff */
.L_x_105:
[----:B0-----:R0:W1:Y:S02]  /*6940*/  SYNCS.PHASECHK.TRANS64.TRYWAIT P0, [R9+URZ], R4 ;  /* 0x00000004090075a7 */ /* 0x001064000800017f */
[----:B-1----:R-:W-:Y:S05]  /*6950*/  @!P0 NANOSLEEP.SYNCS 0x989680 ;  /* 0x009896800000895d */ /* 0x002fea0003900000 */
[----:B------:R-:W1:Y:S02]  /*6960*/  @!P0 SYNCS.PHASECHK.TRANS64 P0, [R9+URZ], R4 ;  /* 0x00000004090085a7 */ /* 0x000e64000800007f */
[----:B-1----:R-:W-:Y:S05]  /*6970*/  @!P0 BRA `(.L_x_105) ;  /* 0xfffffffc00f08947 */ /* 0x002fea000383ffff */
[----:B------:R-:W-:Y:S05]  /*6980*/  BRA `(.L_x_130) ;  /* 0xfffffff400b47947 */ /* 0x000fea000383ffff */
.L_x_106:
[----:B0-----:R0:W1:Y:S02]  /*6990*/  SYNCS.PHASECHK.TRANS64.TRYWAIT P0, [R8+URZ], R5 ;  /* 0x00000005080075a7 */ /* 0x001064000800017f */
[----:B-1----:R-:W-:Y:S05]  /*69a0*/  @!P0 NANOSLEEP.SYNCS 0x989680 ;  /* 0x009896800000895d */ /* 0x002fea0003900000 */
[----:B------:R-:W1:Y:S02]  /*69b0*/  @!P0 SYNCS.PHASECHK.TRANS64 P0, [R8+URZ], R5 ;  /* 0x00000005080085a7 */ /* 0x000e64000800007f */
[----:B-1----:R-:W-:Y:S05]  /*69c0*/  @!P0 BRA `(.L_x_106) ;  /* 0xfffffffc00f08947 */ /* 0x002fea000383ffff */
[----:B------:R-:W-:Y:S05]  /*69d0*/  BRA `(.L_x_131) ;  /* 0xfffffff400c47947 */ /* 0x000fea000383ffff */
.L_x_107:
[----:B0-----:R0:W1:Y:S02]  /*69e0*/  SYNCS.PHASECHK.TRANS64.TRYWAIT P0, [R9+URZ], R4 ;  /* 0x00000004090075a7 */ /* 0x001064000800017f */
[----:B-1----:R-:W-:Y:S05]  /*69f0*/  @!P0 NANOSLEEP.SYNCS 0x989680 ;  /* 0x009896800000895d */ /* 0x002fea0003900000 */
[----:B------:R-:W1:Y:S02]  /*6a00*/  @!P0 SYNCS.PHASECHK.TRANS64 P0, [R9+URZ], R4 ;  /* 0x00000004090085a7 */ /* 0x000e64000800007f */
[----:B-1----:R-:W-:Y:S05]  /*6a10*/  @!P0 BRA `(.L_x_107) ;  /* 0xfffffffc00f08947 */ /* 0x002fea000383ffff */
[----:B------:R-:W-:Y:S05]  /*6a20*/  BRA `(.L_x_132) ;  /* 0xfffffff400d47947 */ /* 0x000fea000383ffff */
.L_x_108:
[----:B0-----:R0:W1:Y:S02]  /*6a30*/  SYNCS.PHASECHK.TRANS64.TRYWAIT P0, [R8+URZ], R5 ;  /* 0x00000005080075a7 */ /* 0x001064000800017f */
[----:B-1----:R-:W-:Y:S05]  /*6a40*/  @!P0 NANOSLEEP.SYNCS 0x989680 ;  /* 0x009896800000895d */ /* 0x002fea0003900000 */
[----:B------:R-:W1:Y:S02]  /*6a50*/  @!P0 SYNCS.PHASECHK.TRANS64 P0, [R8+URZ], R5 ;  /* 0x00000005080085a7 */ /* 0x000e64000800007f */
[----:B-1----:R-:W-:Y:S05]  /*6a60*/  @!P0 BRA `(.L_x_108) ;  /* 0xfffffffc00f08947 */ /* 0x002fea000383ffff */
[----:B------:R-:W-:Y:S05]  /*6a70*/  BRA `(.L_x_133) ;  /* 0xfffffff400e47947 */ /* 0x000fea000383ffff */
.L_x_109:
[----:B0-----:R0:W1:Y:S02]  /*6a80*/  SYNCS.PHASECHK.TRANS64.TRYWAIT P0, [R9+URZ], R4 ;  /* 0x00000004090075a7 */ /* 0x001064000800017f */
[----:B-1----:R-:W-:Y:S05]  /*6a90*/  @!P0 NANOSLEEP.SYNCS 0x989680 ;  /* 0x009896800000895d */ /* 0x002fea0003900000 */
[----:B------:R-:W1:Y:S02]  /*6aa0*/  @!P0 SYNCS.PHASECHK.TRANS64 P0, [R9+URZ], R4 ;  /* 0x00000004090085a7 */ /* 0x000e64000800007f */
[----:B-1----:R-:W-:Y:S05]  /*6ab0*/  @!P0 BRA `(.L_x_109) ;  /* 0xfffffffc00f08947 */ /* 0x002fea000383ffff */
[----:B------:R-:W-:Y:S05]  /*6ac0*/  BRA `(.L_x_134) ;  /* 0xfffffff400f47947 */ /* 0x000fea000383ffff */
.L_x_110:
[----:B0-----:R0:W1:Y:S02]  /*6ad0*/  SYNCS.PHASECHK.TRANS64.TRYWAIT P0, [R8+URZ], R5 ;  /* 0x00000005080075a7 */ /* 0x001064000800017f */
[----:B-1----:R-:W-:Y:S05]  /*6ae0*/  @!P0 NANOSLEEP.SYNCS 0x989680 ;  /* 0x009896800000895d */ /* 0x002fea0003900000 */
[----:B------:R-:W1:Y:S02]  /*6af0*/  @!P0 SYNCS.PHASECHK.TRANS64 P0, [R8+URZ], R5 ;  /* 0x00000005080085a7 */ /* 0x000e64000800007f */
[----:B-1----:R-:W-:Y:S05]  /*6b00*/  @!P0 BRA `(.L_x_110) ;  /* 0xfffffffc00f08947 */ /* 0x002fea000383ffff */
[----:B------:R-:W-:Y:S05]  /*6b10*/  BRA `(.L_x_135) ;  /* 0xfffffff800047947 */ /* 0x000fea000383ffff */
.L_x_111:
[----:B-1----:R1:W2:Y:S02]  /*6b20*/  SYNCS.PHASECHK.TRANS64.TRYWAIT P0, [R11+URZ], R6 ;  /* 0x000000060b0075a7 */ /* 0x0022a4000800017f */
[----:B--2---:R-:W-:Y:S05]  /*6b30*/  @!P0 NANOSLEEP.SYNCS 0x989680 ;  /* 0x009896800000895d */ /* 0x004fea0003900000 */
[----:B------:R-:W2:Y:S02]  /*6b40*/  @!P0 SYNCS.PHASECHK.TRANS64 P0, [R11+URZ], R6 ;  /* 0x000000060b0085a7 */ /* 0x000ea4000800007f */
[----:B--2---:R-:W-:Y:S05]  /*6b50*/  @!P0 BRA `(.L_x_111) ;  /* 0xfffffffc00f08947 */ /* 0x004fea000383ffff */
[----:B------:R-:W-:Y:S05]  /*6b60*/  BRA `(.L_x_136) ;  /* 0xfffffff8000c7947 */ /* 0x000fea000383ffff */
.L_x_137:
[----:B------:R-:W-:-:S00]  /*6b70*/  BRA `(.L_x_137) ;  /* 0xfffffffc00fc7947 */ /* 0x000fc0000383ffff */
[----:B------:R-:W-:-:S00]  /*6b80*/  NOP ;  /* 0x0000000000007918 */ /* 0x000fc00000000000 */
[----:B------:R-:W-:-:S00]  /*6b90*/  NOP ;  /* 0x0000000000007918 */ /* 0x000fc00000000000 */
[----:B------:R-:W-:-:S00]  /*6ba0*/  NOP ;  /* 0x0000000000007918 */ /* 0x000fc00000000000 */
[----:B------:R-:W-:-:S00]  /*6bb0*/  NOP ;  /* 0x0000000000007918 */ /* 0x000fc00000000000 */
[----:B------:R-:W-:-:S00]  /*6bc0*/  NOP ;  /* 0x0000000000007918 */ /* 0x000fc00000000000 */
[----:B------:R-:W-:-:S00]  /*6bd0*/  NOP ;  /* 0x0000000000007918 */ /* 0x000fc00000000000 */
[----:B------:R-:W-:-:S00]  /*6be0*/  NOP ;  /* 0x0000000000007918 */ /* 0x000fc00000000000 */
[----:B------:R-:W-:-:S00]  /*6bf0*/  NOP ;  /* 0x0000000000007918 */ /* 0x000fc00000000000 */
.L_x_138:


//--------------------- .nv.global.init           --------------------------
	.section	.nv.global.init,"aw",@progbits
.nv.global.init:
	.type		$str$22,@object
	.size		$str$22,($str$23 - $str$22)
$str$22:
        /*0000*/ 	.byte	0x6b, 0x5f, 0x74, 0x69, 0x6c, 0x65, 0x5f, 0x63, 0x6f, 0x75, 0x6e, 0x74, 0x20, 0x3e, 0x3d, 0x20
        /*0010*/ 	.byte	0x31, 0x00
	.type		$str$23,@object
	.size		$str$23,(__unnamed_1 - $str$23)
$str$23:
        /*0012*/ 	.byte	0x2f, 0x74, 0x6d, 0x70, 0x2f, 0x63, 0x75, 0x74, 0x6c, 0x61, 0x73, 0x73, 0x5f, 0x73, 0x77, 0x65
        /*0022*/ 	.byte	0x65, 0x70, 0x5f, 0x73, 0x72, 0x63, 0x2f, 0x69, 0x6e, 0x63, 0x6c, 0x75, 0x64, 0x65, 0x2f, 0x63
        /*0032*/ 	.byte	0x75, 0x74, 0x6c, 0x61, 0x73, 0x73, 0x2f, 0x67, 0x65, 0x6d, 0x6d, 0x2f, 0x63, 0x6f, 0x6c, 0x6c
        /*0042*/ 	.byte	0x65, 0x63, 0x74, 0x69, 0x76, 0x65, 0x2f, 0x73, 0x6d, 0x39, 0x30, 0x5f, 0x6d, 0x6d, 0x61, 0x5f
        /*0052*/ 	.byte	0x74, 0x6d, 0x61, 0x5f, 0x67, 0x6d, 0x6d, 0x61, 0x5f, 0x73, 0x73, 0x5f, 0x77, 0x61, 0x72, 0x70
        /*0062*/ 	.byte	0x73, 0x70, 0x65, 0x63, 0x69, 0x61, 0x6c, 0x69, 0x7a, 0x65, 0x64, 0x2e, 0x68, 0x70, 0x70, 0x00
	.type		__unnamed_1,@object
	.size		__unnamed_1,(.L_0 - __unnamed_1)
__unnamed_1:
        /*0072*/ 	.byte	0x76, 0x6f, 0x69, 0x64, 0x20, 0x63, 0x75, 0x74, 0x6c, 0x61, 0x73, 0x73, 0x3a, 0x3a, 0x67, 0x65
        /* <DEDUP_REMOVED lines=180> */
        /*0bc2*/ 	.byte	0x79, 0x5d, 0x00
.L_0:


//--------------------- .nv.shared._ZN7cutlass13device_kernelINS_4gemm6kernel13GemmUniversalIN4cute5tupleIJiiiiEEENS1_10collective13CollectiveMmaINS1_34MainloopSm90TmaGmmaWarpSpecializedILi18ENS5_IJNS4_1CILi2EEENSA_ILi1EEESC_EEENS1_35KernelTmaWarpSpecializedCooperativeEEENS5_IJNSA_ILi384EEENSA_ILi16EEESH_EEENS_6half_tENS5_IJlSC_lEEESJ_SK_NS4_8TiledMMAINS4_8MMA_AtomIJNS4_4SM904GMMA25MMA_64x16x16_F32F16F16_SSILNSO_5MajorE0ELSQ_0ELNSO_7ScaleInE1ELSR_1EEEEEENS4_6LayoutISD_NS5_IJSC_NSA_ILi0EEESV_EEEEENS5_IJNS4_10UnderscoreESY_SY_EEEEENS4_13SM90_TMA_LOADENS4_14ComposedLayoutINS4_7SwizzleILi1ELi4ELi3EEENS4_18smem_ptr_flag_bitsILi16EEENSU_INS5_IJNSA_ILi8EEESH_EEENS5_IJSH_SC_EEEEEEEvNS4_8identityENS4_23SM90_TMA_LOAD_MULTICASTES1B_vS1C_EENS_8epilogue10collective6detail29Sm90TmaWarpSpecializedAdapterINS1G_15DefaultEpilogueISJ_SK_SK_NS1F_6thread17LinearCombinationISJ_Li1EffLNS1K_9ScaleType4KindE0ELNS_15FloatRoundStyleE2ESJ_EENS1_15EpilogueDefaultEEEEEvvEEEEvNT_6ParamsE --------------------------
	.section	.nv.shared._ZN7cutlass13device_kernelINS_4gemm6kernel13GemmUniversalIN4cute5tupleIJiiiiEEENS1_10collective13CollectiveMmaINS1_34MainloopSm90TmaGmmaWarpSpecializedILi18ENS5_IJNS4_1CILi2EEENSA_ILi1EEESC_EEENS1_35KernelTmaWarpSpecializedCooperativeEEENS5_IJNSA_ILi384EEENSA_ILi16EEESH_EEENS_6half_tENS5_IJlSC_lEEESJ_SK_NS4_8TiledMMAINS4_8MMA_AtomIJNS4_4SM904GMMA25MMA_64x16x16_F32F16F16_SSILNSO_5MajorE0ELSQ_0ELNSO_7ScaleInE1ELSR_1EEEEEENS4_6LayoutISD_NS5_IJSC_NSA_ILi0EEESV_EEEEENS5_IJNS4_10UnderscoreESY_SY_EEEEENS4_13SM90_TMA_LOADENS4_14ComposedLayoutINS4_7SwizzleILi1ELi4ELi3EEENS4_18smem_ptr_flag_bitsILi16EEENSU_INS5_IJNSA_ILi8EEESH_EEENS5_IJSH_SC_EEEEEEEvNS4_8identityENS4_23SM90_TMA_LOAD_MULTICASTES1B_vS1C_EENS_8epilogue10collective6detail29Sm90TmaWarpSpecializedAdapterINS1G_15DefaultEpilogueISJ_SK_SK_NS1F_6thread17LinearCombinationISJ_Li1EffLNS1K_9ScaleType4KindE0ELNS_15FloatRoundStyleE2ESJ_EENS1_15EpilogueDefaultEEEEEvvEEEEvNT_6ParamsE,"aw",@nobits
	.sectionflags	@""
	.align	16
	.zero		1024


//--------------------- .nv.shared.reserved.0     --------------------------
	.section	.nv.shared.reserved.0,"aw",@nobits
	.weak		__nv_reservedSMEM_offset_0_alias
	.size		__nv_reservedSMEM_offset_0_alias, 0, 0
	.other		__nv_reservedSMEM_offset_0_alias,@"STO_CUDA_RESERVED_SHARED STV_DEFAULT"
__nv_reservedSMEM_offset_0_alias:
	.zero		0


//--------------------- .nv.global                --------------------------
	.section	.nv.global,"aw",@nobits
.nv.global:
	.type		_ZN39_INTERNAL_dc71b931_4_k_cu_a8c3b23d_72034cute1_E,@object
	.size		_ZN39_INTERNAL_dc71b931_4_k_cu_a8c3b23d_72034cute1_E,(_ZN39_INTERNAL_dc71b931_4_k_cu_a8c3b23d_72034cuda3std3__45__cpo6cbeginE - _ZN39_INTERNAL_dc71b931_4_k_cu_a8c3b23d_72034cute1_E)
_ZN39_INTERNAL_dc71b931_4_k_cu_a8c3b23d_72034cute1_E:
	.zero		1
	.type		_ZN39_INTERNAL_dc71b931_4_k_cu_a8c3b23d_72034cuda3std3__45__cpo6cbeginE,@object
	.size		_ZN39_INTERNAL_dc71b931_4_k_cu_a8c3b23d_72034cuda3std3__45__cpo6cbeginE,(_ZN39_INTERNAL_dc71b931_4_k_cu_a8c3b23d_72034cuda3std3__48in_placeE - _ZN39_INTERNAL_dc71b931_4_k_cu_a8c3b23d_72034cuda3std3__45__cpo6cbeginE)
_ZN39_INTERNAL_dc71b931_4_k_cu_a8c3b23d_72034cuda3std3__45__cpo6cbeginE:
	.zero		1
	.type		_ZN39_INTERNAL_dc71b931_4_k_cu_a8c3b23d_72034cuda3std3__48in_placeE,@object
	.size		_ZN39_INTERNAL_dc71b931_4_k_cu_a8c3b23d_72034cuda3std3__48in_placeE,(_ZN39_INTERNAL_dc71b931_4_k_cu_a8c3b23d_72034cuda3std6ranges3__45__cpo9iter_moveE - _ZN39_INTERNAL_dc71b931_4_k_cu_a8c3b23d_72034cuda3std3__48in_placeE)
_ZN39_INTERNAL_dc71b931_4_k_cu_a8c3b23d_72034cuda3std3__48in_placeE:
	.zero		1
	.type		_ZN39_INTERNAL_dc71b931_4_k_cu_a8c3b23d_72034cuda3std6ranges3__45__cpo9iter_moveE,@object
	.size		_ZN39_INTERNAL_dc71b931_4_k_cu_a8c3b23d_72034cuda3std6ranges3__45__cpo9iter_moveE,(_ZN39_INTERNAL_dc71b931_4_k_cu_a8c3b23d_72034cuda3std3__45__cpo5beginE - _ZN39_INTERNAL_dc71b931_4_k_cu_a8c3b23d_72034cuda3std6ranges3__45__cpo9iter_moveE)
_ZN39_INTERNAL_dc71b931_4_k_cu_a8c3b23d_72034cuda3std6ranges3__45__cpo9iter_moveE:
	.zero		1
	.type		_ZN39_INTERNAL_dc71b931_4_k_cu_a8c3b23d_72034cuda3std3__45__cpo5beginE,@object
	.size		_ZN39_INTERNAL_dc71b931_4_k_cu_a8c3b23d_72034cuda3std3__45__cpo5beginE,(_ZN39_INTERNAL_dc71b931_4_k_cu_a8c3b23d_72034cuda3std3__441_GLOBAL__N__dc71b931_4_k_cu_a8c3b23d_72036ignoreE - _ZN39_INTERNAL_dc71b931_4_k_cu_a8c3b23d_72034cuda3std3__45__cpo5beginE)
_ZN39_INTERNAL_dc71b931_4_k_cu_a8c3b23d_72034cuda3std3__45__cpo5beginE:
	.zero		1
	.type		_ZN39_INTERNAL_dc71b931_4_k_cu_a8c3b23d_72034cuda3std3__441_GLOBAL__N__dc71b931_4_k_cu_a8c3b23d_72036ignoreE,@object
	.size		_ZN39_INTERNAL_dc71b931_4_k_cu_a8c3b23d_72034cuda3std3__441_GLOBAL__N__dc71b931_4_k_cu_a8c3b23d_72036ignoreE,(_ZN39_INTERNAL_dc71b931_4_k_cu_a8c3b23d_72034cute7productE - _ZN39_INTERNAL_dc71b931_4_k_cu_a8c3b23d_72034cuda3std3__441_GLOBAL__N__dc71b931_4_k_cu_a8c3b23d_72036ignoreE)
_ZN39_INTERNAL_dc71b931_4_k_cu_a8c3b23d_72034cuda3std3__441_GLOBAL__N__dc71b931_4_k_cu_a8c3b23d_72036ignoreE:
	.zero		1
	.type		_ZN39_INTERNAL_dc71b931_4_k_cu_a8c3b23d_72034cute7productE,@object
	.size		_ZN39_INTERNAL_dc71b931_4_k_cu_a8c3b23d_72034cute7productE,(_ZN39_INTERNAL_dc71b931_4_k_cu_a8c3b23d_72034cuda3std3__45__cpo3endE - _ZN39_INTERNAL_dc71b931_4_k_cu_a8c3b23d_72034cute7productE)
_ZN39_INTERNAL_dc71b931_4_k_cu_a8c3b23d_72034cute7productE:
	.zero		1
	.type		_ZN39_INTERNAL_dc71b931_4_k_cu_a8c3b23d_72034cuda3std3__45__cpo3endE,@object
	.size		_ZN39_INTERNAL_dc71b931_4_k_cu_a8c3b23d_72034cuda3std3__45__cpo3endE,(_ZN39_INTERNAL_dc71b931_4_k_cu_a8c3b23d_72034cuda3std3__419piecewise_constructE - _ZN39_INTERNAL_dc71b931_4_k_cu_a8c3b23d_72034cuda3std3__45__cpo3endE)
_ZN39_INTERNAL_dc71b931_4_k_cu_a8c3b23d_72034cuda3std3__45__cpo3endE:
	.zero		1
	.type		_ZN39_INTERNAL_dc71b931_4_k_cu_a8c3b23d_72034cuda3std3__419piecewise_constructE,@object
	.size		_ZN39_INTERNAL_dc71b931_4_k_cu_a8c3b23d_72034cuda3std3__419piecewise_constructE,(_ZN39_INTERNAL_dc71b931_4_k_cu_a8c3b23d_72034cuda3std3__45__cpo4cendE - _ZN39_INTERNAL_dc71b931_4_k_cu_a8c3b23d_72034cuda3std3__419piecewise_constructE)
_ZN39_INTERNAL_dc71b931_4_k_cu_a8c3b23d_72034cuda3std3__419piecewise_constructE:
	.zero		1
	.type		_ZN39_INTERNAL_dc71b931_4_k_cu_a8c3b23d_72034cuda3std3__45__cpo4cendE,@object
	.size		_ZN39_INTERNAL_dc71b931_4_k_cu_a8c3b23d_72034cuda3std3__45__cpo4cendE,(_ZN39_INTERNAL_dc71b931_4_k_cu_a8c3b23d_72034cuda3std6ranges3__45__cpo4swapE - _ZN39_INTERNAL_dc71b931_4_k_cu_a8c3b23d_72034cuda3std3__45__cpo4cendE)
_ZN39_INTERNAL_dc71b931_4_k_cu_a8c3b23d_72034cuda3std3__45__cpo4cendE:
	.zero		1
	.type		_ZN39_INTERNAL_dc71b931_4_k_cu_a8c3b23d_72034cuda3std6ranges3__45__cpo4swapE,@object
	.size		_ZN39_INTERNAL_dc71b931_4_k_cu_a8c3b23d_72034cuda3std6ranges3__45__cpo4swapE,(.L_8 - _ZN39_INTERNAL_dc71b931_4_k_cu_a8c3b23d_72034cuda3std6ranges3__45__cpo4swapE)
_ZN39_INTERNAL_dc71b931_4_k_cu_a8c3b23d_72034cuda3std6ranges3__45__cpo4swapE:
	.zero		1
.L_8:


//--------------------- .nv.constant0._ZN7cutlass13device_kernelINS_4gemm6kernel13GemmUniversalIN4cute5tupleIJiiiiEEENS1_10collective13CollectiveMmaINS1_34MainloopSm90TmaGmmaWarpSpecializedILi18ENS5_IJNS4_1CILi2EEENSA_ILi1EEESC_EEENS1_35KernelTmaWarpSpecializedCooperativeEEENS5_IJNSA_ILi384EEENSA_ILi16EEESH_EEENS_6half_tENS5_IJlSC_lEEESJ_SK_NS4_8TiledMMAINS4_8MMA_AtomIJNS4_4SM904GMMA25MMA_64x16x16_F32F16F16_SSILNSO_5MajorE0ELSQ_0ELNSO_7ScaleInE1ELSR_1EEEEEENS4_6LayoutISD_NS5_IJSC_NSA_ILi0EEESV_EEEEENS5_IJNS4_10UnderscoreESY_SY_EEEEENS4_13SM90_TMA_LOADENS4_14ComposedLayoutINS4_7SwizzleILi1ELi4ELi3EEENS4_18smem_ptr_flag_bitsILi16EEENSU_INS5_IJNSA_ILi8EEESH_EEENS5_IJSH_SC_EEEEEEEvNS4_8identityENS4_23SM90_TMA_LOAD_MULTICASTES1B_vS1C_EENS_8epilogue10collective6detail29Sm90TmaWarpSpecializedAdapterINS1G_15DefaultEpilogueISJ_SK_SK_NS1F_6thread17LinearCombinationISJ_Li1EffLNS1K_9ScaleType4KindE0ELNS_15FloatRoundStyleE2ESJ_EENS1_15EpilogueDefaultEEEEEvvEEEEvNT_6ParamsE --------------------------
	.section	.nv.constant0._ZN7cutlass13device_kernelINS_4gemm6kernel13GemmUniversalIN4cute5tupleIJiiiiEEENS1_10collective13CollectiveMmaINS1_34MainloopSm90TmaGmmaWarpSpecializedILi18ENS5_IJNS4_1CILi2EEENSA_ILi1EEESC_EEENS1_35KernelTmaWarpSpecializedCooperativeEEENS5_IJNSA_ILi384EEENSA_ILi16EEESH_EEENS_6half_tENS5_IJlSC_lEEESJ_SK_NS4_8TiledMMAINS4_8MMA_AtomIJNS4_4SM904GMMA25MMA_64x16x16_F32F16F16_SSILNSO_5MajorE0ELSQ_0ELNSO_7ScaleInE1ELSR_1EEEEEENS4_6LayoutISD_NS5_IJSC_NSA_ILi0EEESV_EEEEENS5_IJNS4_10UnderscoreESY_SY_EEEEENS4_13SM90_TMA_LOADENS4_14ComposedLayoutINS4_7SwizzleILi1ELi4ELi3EEENS4_18smem_ptr_flag_bitsILi16EEENSU_INS5_IJNSA_ILi8EEESH_EEENS5_IJSH_SC_EEEEEEEvNS4_8identityENS4_23SM90_TMA_LOAD_MULTICASTES1B_vS1C_EENS_8epilogue10collective6detail29Sm90TmaWarpSpecializedAdapterINS1G_15DefaultEpilogueISJ_SK_SK_NS1F_6thread17LinearCombinationISJ_Li1EffLNS1K_9ScaleType4KindE0ELNS_15FloatRoundStyleE2ESJ_EENS1_15EpilogueDefaultEEEEEvvEEEEvNT_6ParamsE,"a",@progbits
	.sectionflags	@""
	.align	4
.nv.constant0._ZN7cutlass13device_kernelINS_4gemm6kernel13GemmUniversalIN4cute5tupleIJiiiiEEENS1_10collective13CollectiveMmaINS1_34MainloopSm90TmaGmmaWarpSpecializedILi18ENS5_IJNS4_1CILi2EEENSA_ILi1EEESC_EEENS1_35KernelTmaWarpSpecializedCooperativeEEENS5_IJNSA_ILi384EEENSA_ILi16EEESH_EEENS_6half_tENS5_IJlSC_lEEESJ_SK_NS4_8TiledMMAINS4_8MMA_AtomIJNS4_4SM904GMMA25MMA_64x16x16_F32F16F16_SSILNSO_5MajorE0ELSQ_0ELNSO_7ScaleInE1ELSR_1EEEEEENS4_6LayoutISD_NS5_IJSC_NSA_ILi0EEESV_EEEEENS5_IJNS4_10UnderscoreESY_SY_EEEEENS4_13SM90_TMA_LOADENS4_14ComposedLayoutINS4_7SwizzleILi1ELi4ELi3EEENS4_18smem_ptr_flag_bitsILi16EEENSU_INS5_IJNSA_ILi8EEESH_EEENS5_IJSH_SC_EEEEEEEvNS4_8identityENS4_23SM90_TMA_LOAD_MULTICASTES1B_vS1C_EENS_8epilogue10collective6detail29Sm90TmaWarpSpecializedAdapterINS1G_15DefaultEpilogueISJ_SK_SK_NS1F_6thread17LinearCombinationISJ_Li1EffLNS1K_9ScaleType4KindE0ELNS_15FloatRoundStyleE2ESJ_EENS1_15EpilogueDefaultEEEEEvvEEEEvNT_6ParamsE:
	.zero		1664


//--------------------- SYMBOLS --------------------------

	.type		.nv.reservedSmem.offset0,@object
	.size		.nv.reservedSmem.offset0,0x4
	.type		__assertfail,@function
